//
// Generated by NVIDIA NVVM Compiler
//
// Compiler Build ID: CL-36424714
// Cuda compilation tools, release 13.0, V13.0.88
// Based on NVVM 20.0.0
//

.version 9.0
.target sm_100
.address_size 64

	// .globl	MAXPOOLFNOIND

.visible .entry MAXPOOLFNOIND(
	.param .u64 .ptr .align 1 MAXPOOLFNOIND_param_0,
	.param .u64 .ptr .align 1 MAXPOOLFNOIND_param_1,
	.param .u64 .ptr .align 1 MAXPOOLFNOIND_param_2,
	.param .u32 MAXPOOLFNOIND_param_3,
	.param .u32 MAXPOOLFNOIND_param_4,
	.param .u32 MAXPOOLFNOIND_param_5,
	.param .u32 MAXPOOLFNOIND_param_6,
	.param .u32 MAXPOOLFNOIND_param_7,
	.param .u32 MAXPOOLFNOIND_param_8,
	.param .u32 MAXPOOLFNOIND_param_9,
	.param .u32 MAXPOOLFNOIND_param_10
)
{
	.reg .pred 	%p<27>;
	.reg .b32 	%r<70>;
	.reg .b32 	%f<80>;
	.reg .b64 	%rd<24>;

	ld.param.u64 	%rd4, [MAXPOOLFNOIND_param_0];
	ld.param.u64 	%rd2, [MAXPOOLFNOIND_param_1];
	ld.param.u64 	%rd3, [MAXPOOLFNOIND_param_2];
	ld.param.u32 	%r36, [MAXPOOLFNOIND_param_3];
	ld.param.u32 	%r37, [MAXPOOLFNOIND_param_4];
	ld.param.u32 	%r30, [MAXPOOLFNOIND_param_5];
	ld.param.u32 	%r31, [MAXPOOLFNOIND_param_6];
	ld.param.u32 	%r32, [MAXPOOLFNOIND_param_7];
	ld.param.u32 	%r33, [MAXPOOLFNOIND_param_8];
	ld.param.u32 	%r34, [MAXPOOLFNOIND_param_9];
	ld.param.u32 	%r35, [MAXPOOLFNOIND_param_10];
	cvta.to.global.u64 	%rd1, %rd4;
	mov.u32 	%r38, %ctaid.x;
	mov.u32 	%r39, %ntid.x;
	mov.u32 	%r40, %tid.x;
	mad.lo.s32 	%r41, %r38, %r39, %r40;
	add.s32 	%r1, %r37, %r41;
	setp.ge.u32 	%p1, %r41, %r36;
	@%p1 bra 	$L__BB0_32;
	div.u32 	%r42, %r1, %r32;
	div.u32 	%r2, %r42, %r33;
	mul.lo.s32 	%r43, %r2, %r33;
	sub.s32 	%r3, %r42, %r43;
	mul.lo.s32 	%r44, %r42, %r32;
	sub.s32 	%r45, %r1, %r44;
	mul.lo.s32 	%r4, %r45, %r34;
	setp.lt.s32 	%p2, %r35, 1;
	mov.f32 	%f76, 0f00000000;
	mov.f32 	%f77, %f76;
	@%p2 bra 	$L__BB0_31;
	and.b32  	%r5, %r34, 3;
	and.b32  	%r6, %r34, 2147483644;
	neg.s32 	%r7, %r6;
	mul.lo.s32 	%r8, %r2, %r31;
	mul.lo.s32 	%r9, %r3, %r35;
	mov.f32 	%f77, 0f00000000;
	mov.b32 	%r65, 0;
	mov.f32 	%f76, %f77;
$L__BB0_3:
	setp.lt.s32 	%p3, %r34, 1;
	add.s32 	%r11, %r65, %r9;
	setp.ge.u32 	%p4, %r11, %r31;
	or.pred  	%p5, %p4, %p3;
	@%p5 bra 	$L__BB0_30;
	setp.lt.u32 	%p6, %r34, 4;
	add.s32 	%r48, %r11, %r8;
	mul.lo.s32 	%r12, %r48, %r30;
	mul.lo.s32 	%r13, %r65, %r34;
	mov.b32 	%r69, 0;
	@%p6 bra 	$L__BB0_19;
	add.s32 	%r66, %r13, 1;
	mov.b32 	%r68, 0;
	mov.u32 	%r67, %r7;
$L__BB0_6:
	add.s32 	%r18, %r68, %r4;
	setp.ge.u32 	%p7, %r18, %r30;
	@%p7 bra 	$L__BB0_9;
	add.s32 	%r50, %r18, %r12;
	mul.wide.u32 	%rd5, %r50, 4;
	add.s64 	%rd6, %rd1, %rd5;
	ld.global.f32 	%f5, [%rd6];
	abs.f32 	%f42, %f5;
	abs.f32 	%f43, %f76;
	setp.leu.f32 	%p8, %f42, %f43;
	@%p8 bra 	$L__BB0_9;
	add.s32 	%r51, %r66, -1;
	cvt.rn.f32.s32 	%f77, %r51;
	mov.f32 	%f76, %f5;
$L__BB0_9:
	add.s32 	%r19, %r18, 1;
	setp.ge.u32 	%p9, %r19, %r30;
	@%p9 bra 	$L__BB0_12;
	add.s32 	%r52, %r19, %r12;
	mul.wide.u32 	%rd7, %r52, 4;
	add.s64 	%rd8, %rd1, %rd7;
	ld.global.f32 	%f9, [%rd8];
	abs.f32 	%f44, %f9;
	abs.f32 	%f45, %f76;
	setp.leu.f32 	%p10, %f44, %f45;
	@%p10 bra 	$L__BB0_12;
	cvt.rn.f32.s32 	%f77, %r66;
	mov.f32 	%f76, %f9;
$L__BB0_12:
	add.s32 	%r20, %r18, 2;
	setp.ge.u32 	%p11, %r20, %r30;
	@%p11 bra 	$L__BB0_15;
	add.s32 	%r53, %r20, %r12;
	mul.wide.u32 	%rd9, %r53, 4;
	add.s64 	%rd10, %rd1, %rd9;
	ld.global.f32 	%f13, [%rd10];
	abs.f32 	%f46, %f13;
	abs.f32 	%f47, %f76;
	setp.leu.f32 	%p12, %f46, %f47;
	@%p12 bra 	$L__BB0_15;
	add.s32 	%r54, %r66, 1;
	cvt.rn.f32.s32 	%f77, %r54;
	mov.f32 	%f76, %f13;
$L__BB0_15:
	add.s32 	%r21, %r18, 3;
	setp.ge.u32 	%p13, %r21, %r30;
	@%p13 bra 	$L__BB0_18;
	add.s32 	%r55, %r21, %r12;
	mul.wide.u32 	%rd11, %r55, 4;
	add.s64 	%rd12, %rd1, %rd11;
	ld.global.f32 	%f17, [%rd12];
	abs.f32 	%f48, %f17;
	abs.f32 	%f49, %f76;
	setp.leu.f32 	%p14, %f48, %f49;
	@%p14 bra 	$L__BB0_18;
	add.s32 	%r56, %r66, 2;
	cvt.rn.f32.s32 	%f77, %r56;
	mov.f32 	%f76, %f17;
$L__BB0_18:
	add.s32 	%r68, %r68, 4;
	add.s32 	%r67, %r67, 4;
	add.s32 	%r66, %r66, 4;
	setp.ne.s32 	%p15, %r67, 0;
	mov.u32 	%r69, %r6;
	@%p15 bra 	$L__BB0_6;
$L__BB0_19:
	setp.eq.s32 	%p16, %r5, 0;
	@%p16 bra 	$L__BB0_30;
	add.s32 	%r26, %r69, %r4;
	setp.ge.u32 	%p17, %r26, %r30;
	@%p17 bra 	$L__BB0_23;
	add.s32 	%r57, %r26, %r12;
	mul.wide.u32 	%rd13, %r57, 4;
	add.s64 	%rd14, %rd1, %rd13;
	ld.global.f32 	%f25, [%rd14];
	abs.f32 	%f50, %f25;
	abs.f32 	%f51, %f76;
	setp.leu.f32 	%p18, %f50, %f51;
	@%p18 bra 	$L__BB0_23;
	add.s32 	%r58, %r69, %r13;
	cvt.rn.f32.s32 	%f77, %r58;
	mov.f32 	%f76, %f25;
$L__BB0_23:
	setp.eq.s32 	%p19, %r5, 1;
	@%p19 bra 	$L__BB0_30;
	add.s32 	%r27, %r26, 1;
	setp.ge.u32 	%p20, %r27, %r30;
	@%p20 bra 	$L__BB0_27;
	add.s32 	%r59, %r27, %r12;
	mul.wide.u32 	%rd15, %r59, 4;
	add.s64 	%rd16, %rd1, %rd15;
	ld.global.f32 	%f29, [%rd16];
	abs.f32 	%f52, %f29;
	abs.f32 	%f53, %f76;
	setp.leu.f32 	%p21, %f52, %f53;
	@%p21 bra 	$L__BB0_27;
	add.s32 	%r60, %r69, %r13;
	add.s32 	%r61, %r60, 1;
	cvt.rn.f32.s32 	%f77, %r61;
	mov.f32 	%f76, %f29;
$L__BB0_27:
	setp.eq.s32 	%p22, %r5, 2;
	add.s32 	%r28, %r26, 2;
	setp.ge.u32 	%p23, %r28, %r30;
	or.pred  	%p24, %p22, %p23;
	@%p24 bra 	$L__BB0_30;
	add.s32 	%r62, %r28, %r12;
	mul.wide.u32 	%rd17, %r62, 4;
	add.s64 	%rd18, %rd1, %rd17;
	ld.global.f32 	%f33, [%rd18];
	abs.f32 	%f54, %f33;
	abs.f32 	%f55, %f76;
	setp.leu.f32 	%p25, %f54, %f55;
	@%p25 bra 	$L__BB0_30;
	add.s32 	%r63, %r69, %r13;
	add.s32 	%r64, %r63, 2;
	cvt.rn.f32.s32 	%f77, %r64;
	mov.f32 	%f76, %f33;
$L__BB0_30:
	add.s32 	%r65, %r65, 1;
	setp.ne.s32 	%p26, %r65, %r35;
	@%p26 bra 	$L__BB0_3;
$L__BB0_31:
	cvta.to.global.u64 	%rd19, %rd2;
	mul.wide.u32 	%rd20, %r1, 4;
	add.s64 	%rd21, %rd19, %rd20;
	st.global.f32 	[%rd21], %f76;
	cvta.to.global.u64 	%rd22, %rd3;
	add.s64 	%rd23, %rd22, %rd20;
	st.global.f32 	[%rd23], %f77;
$L__BB0_32:
	ret;

}
	// .globl	MAXPOOLFIND
.visible .entry MAXPOOLFIND(
	.param .u64 .ptr .align 1 MAXPOOLFIND_param_0,
	.param .u64 .ptr .align 1 MAXPOOLFIND_param_1,
	.param .u64 .ptr .align 1 MAXPOOLFIND_param_2,
	.param .u32 MAXPOOLFIND_param_3,
	.param .u32 MAXPOOLFIND_param_4,
	.param .u32 MAXPOOLFIND_param_5,
	.param .u32 MAXPOOLFIND_param_6,
	.param .u32 MAXPOOLFIND_param_7,
	.param .u32 MAXPOOLFIND_param_8,
	.param .u32 MAXPOOLFIND_param_9,
	.param .u32 MAXPOOLFIND_param_10
)
{
	.reg .pred 	%p<2>;
	.reg .b32 	%r<29>;
	.reg .b32 	%f<3>;
	.reg .b64 	%rd<12>;

	ld.param.u64 	%rd1, [MAXPOOLFIND_param_0];
	ld.param.u64 	%rd2, [MAXPOOLFIND_param_1];
	ld.param.u64 	%rd3, [MAXPOOLFIND_param_2];
	ld.param.u32 	%r8, [MAXPOOLFIND_param_3];
	ld.param.u32 	%r9, [MAXPOOLFIND_param_4];
	ld.param.u32 	%r2, [MAXPOOLFIND_param_5];
	ld.param.u32 	%r3, [MAXPOOLFIND_param_6];
	ld.param.u32 	%r4, [MAXPOOLFIND_param_7];
	ld.param.u32 	%r5, [MAXPOOLFIND_param_8];
	ld.param.u32 	%r6, [MAXPOOLFIND_param_9];
	ld.param.u32 	%r7, [MAXPOOLFIND_param_10];
	mov.u32 	%r10, %ctaid.x;
	mov.u32 	%r11, %ntid.x;
	mov.u32 	%r12, %tid.x;
	mad.lo.s32 	%r13, %r10, %r11, %r12;
	add.s32 	%r1, %r9, %r13;
	setp.ge.u32 	%p1, %r13, %r8;
	@%p1 bra 	$L__BB1_2;
	cvta.to.global.u64 	%rd4, %rd3;
	cvta.to.global.u64 	%rd5, %rd1;
	cvta.to.global.u64 	%rd6, %rd2;
	div.u32 	%r14, %r1, %r4;
	div.u32 	%r15, %r14, %r5;
	mul.lo.s32 	%r16, %r15, %r5;
	sub.s32 	%r17, %r14, %r16;
	mul.lo.s32 	%r18, %r14, %r4;
	sub.s32 	%r19, %r1, %r18;
	mul.lo.s32 	%r20, %r15, %r3;
	mul.wide.u32 	%rd7, %r1, 4;
	add.s64 	%rd8, %rd4, %rd7;
	ld.global.f32 	%f1, [%rd8];
	cvt.rzi.s32.f32 	%r21, %f1;
	div.u32 	%r22, %r21, %r6;
	mul.lo.s32 	%r23, %r22, %r6;
	sub.s32 	%r24, %r21, %r23;
	mad.lo.s32 	%r25, %r17, %r7, %r20;
	add.s32 	%r26, %r25, %r22;
	mad.lo.s32 	%r27, %r19, %r6, %r24;
	mad.lo.s32 	%r28, %r26, %r2, %r27;
	mul.wide.u32 	%rd9, %r28, 4;
	add.s64 	%rd10, %rd5, %rd9;
	ld.global.f32 	%f2, [%rd10];
	add.s64 	%rd11, %rd6, %rd7;
	st.global.f32 	[%rd11], %f2;
$L__BB1_2:
	ret;

}
	// .globl	REVMAXPOOLF
.visible .entry REVMAXPOOLF(
	.param .u64 .ptr .align 1 REVMAXPOOLF_param_0,
	.param .u64 .ptr .align 1 REVMAXPOOLF_param_1,
	.param .u64 .ptr .align 1 REVMAXPOOLF_param_2,
	.param .u32 REVMAXPOOLF_param_3,
	.param .u32 REVMAXPOOLF_param_4,
	.param .u32 REVMAXPOOLF_param_5,
	.param .u32 REVMAXPOOLF_param_6,
	.param .u32 REVMAXPOOLF_param_7,
	.param .u32 REVMAXPOOLF_param_8,
	.param .u32 REVMAXPOOLF_param_9,
	.param .u32 REVMAXPOOLF_param_10
)
{
	.reg .pred 	%p<2>;
	.reg .b32 	%r<29>;
	.reg .b32 	%f<3>;
	.reg .b64 	%rd<12>;

	ld.param.u64 	%rd1, [REVMAXPOOLF_param_0];
	ld.param.u64 	%rd2, [REVMAXPOOLF_param_1];
	ld.param.u64 	%rd3, [REVMAXPOOLF_param_2];
	ld.param.u32 	%r8, [REVMAXPOOLF_param_3];
	ld.param.u32 	%r9, [REVMAXPOOLF_param_4];
	ld.param.u32 	%r2, [REVMAXPOOLF_param_5];
	ld.param.u32 	%r3, [REVMAXPOOLF_param_6];
	ld.param.u32 	%r4, [REVMAXPOOLF_param_7];
	ld.param.u32 	%r5, [REVMAXPOOLF_param_8];
	ld.param.u32 	%r6, [REVMAXPOOLF_param_9];
	ld.param.u32 	%r7, [REVMAXPOOLF_param_10];
	mov.u32 	%r10, %ctaid.x;
	mov.u32 	%r11, %ntid.x;
	mov.u32 	%r12, %tid.x;
	mad.lo.s32 	%r13, %r10, %r11, %r12;
	add.s32 	%r1, %r9, %r13;
	setp.ge.u32 	%p1, %r13, %r8;
	@%p1 bra 	$L__BB2_2;
	cvta.to.global.u64 	%rd4, %rd3;
	cvta.to.global.u64 	%rd5, %rd1;
	cvta.to.global.u64 	%rd6, %rd2;
	div.u32 	%r14, %r1, %r2;
	div.u32 	%r15, %r14, %r3;
	mul.lo.s32 	%r16, %r15, %r3;
	sub.s32 	%r17, %r14, %r16;
	mul.lo.s32 	%r18, %r14, %r2;
	sub.s32 	%r19, %r1, %r18;
	mul.lo.s32 	%r20, %r15, %r5;
	mul.wide.u32 	%rd7, %r1, 4;
	add.s64 	%rd8, %rd4, %rd7;
	ld.global.f32 	%f1, [%rd8];
	cvt.rzi.s32.f32 	%r21, %f1;
	div.u32 	%r22, %r21, %r6;
	mul.lo.s32 	%r23, %r22, %r6;
	sub.s32 	%r24, %r21, %r23;
	mad.lo.s32 	%r25, %r17, %r7, %r20;
	add.s32 	%r26, %r25, %r22;
	mad.lo.s32 	%r27, %r19, %r6, %r24;
	mad.lo.s32 	%r28, %r26, %r4, %r27;
	add.s64 	%rd9, %rd5, %rd7;
	ld.global.f32 	%f2, [%rd9];
	mul.wide.u32 	%rd10, %r28, 4;
	add.s64 	%rd11, %rd6, %rd10;
	st.global.f32 	[%rd11], %f2;
$L__BB2_2:
	ret;

}
	// .globl	MAXPOOLFNOIND3D
.visible .entry MAXPOOLFNOIND3D(
	.param .u64 .ptr .align 1 MAXPOOLFNOIND3D_param_0,
	.param .u64 .ptr .align 1 MAXPOOLFNOIND3D_param_1,
	.param .u64 .ptr .align 1 MAXPOOLFNOIND3D_param_2,
	.param .u32 MAXPOOLFNOIND3D_param_3,
	.param .u32 MAXPOOLFNOIND3D_param_4,
	.param .u32 MAXPOOLFNOIND3D_param_5,
	.param .u32 MAXPOOLFNOIND3D_param_6,
	.param .u32 MAXPOOLFNOIND3D_param_7,
	.param .u32 MAXPOOLFNOIND3D_param_8,
	.param .u32 MAXPOOLFNOIND3D_param_9,
	.param .u32 MAXPOOLFNOIND3D_param_10,
	.param .u32 MAXPOOLFNOIND3D_param_11,
	.param .u32 MAXPOOLFNOIND3D_param_12,
	.param .u32 MAXPOOLFNOIND3D_param_13
)
{
	.reg .pred 	%p<31>;
	.reg .b32 	%r<86>;
	.reg .b32 	%f<88>;
	.reg .b64 	%rd<26>;

	ld.param.u64 	%rd4, [MAXPOOLFNOIND3D_param_0];
	ld.param.u32 	%r46, [MAXPOOLFNOIND3D_param_3];
	ld.param.u32 	%r47, [MAXPOOLFNOIND3D_param_4];
	ld.param.u32 	%r37, [MAXPOOLFNOIND3D_param_5];
	ld.param.u32 	%r38, [MAXPOOLFNOIND3D_param_6];
	ld.param.u32 	%r39, [MAXPOOLFNOIND3D_param_7];
	ld.param.u32 	%r40, [MAXPOOLFNOIND3D_param_8];
	ld.param.u32 	%r41, [MAXPOOLFNOIND3D_param_9];
	ld.param.u32 	%r42, [MAXPOOLFNOIND3D_param_10];
	ld.param.u32 	%r43, [MAXPOOLFNOIND3D_param_11];
	ld.param.u32 	%r44, [MAXPOOLFNOIND3D_param_12];
	ld.param.u32 	%r45, [MAXPOOLFNOIND3D_param_13];
	cvta.to.global.u64 	%rd1, %rd4;
	mov.u32 	%r48, %ctaid.x;
	mov.u32 	%r49, %ntid.x;
	mov.u32 	%r50, %tid.x;
	mad.lo.s32 	%r51, %r48, %r49, %r50;
	add.s32 	%r1, %r47, %r51;
	setp.ge.u32 	%p1, %r51, %r46;
	@%p1 bra 	$L__BB3_35;
	div.u32 	%r52, %r1, %r40;
	div.u32 	%r53, %r52, %r41;
	mul.lo.s32 	%r54, %r53, %r41;
	sub.s32 	%r2, %r52, %r54;
	mul.lo.s32 	%r55, %r52, %r40;
	sub.s32 	%r56, %r1, %r55;
	div.u32 	%r3, %r53, %r42;
	mul.lo.s32 	%r57, %r3, %r42;
	sub.s32 	%r4, %r53, %r57;
	mul.lo.s32 	%r5, %r56, %r43;
	setp.lt.s32 	%p2, %r45, 1;
	mov.f32 	%f82, 0f00000000;
	mov.f32 	%f83, %f82;
	@%p2 bra 	$L__BB3_34;
	and.b32  	%r6, %r43, 3;
	and.b32  	%r7, %r43, 2147483644;
	neg.s32 	%r8, %r7;
	mul.lo.s32 	%r9, %r3, %r39;
	mul.lo.s32 	%r10, %r4, %r45;
	mul.lo.s32 	%r11, %r2, %r44;
	mov.f32 	%f83, 0f00000000;
	mov.b32 	%r80, 0;
	mov.f32 	%f82, %f83;
$L__BB3_3:
	setp.lt.s32 	%p3, %r44, 1;
	add.s32 	%r13, %r80, %r10;
	setp.ge.u32 	%p4, %r13, %r39;
	or.pred  	%p5, %p4, %p3;
	@%p5 bra 	$L__BB3_33;
	add.s32 	%r60, %r13, %r9;
	mul.lo.s32 	%r14, %r60, %r38;
	mul.lo.s32 	%r15, %r80, %r44;
	mov.b32 	%r81, 0;
$L__BB3_5:
	setp.lt.s32 	%p6, %r43, 1;
	add.s32 	%r17, %r81, %r11;
	setp.ge.u32 	%p7, %r17, %r38;
	or.pred  	%p8, %p7, %p6;
	@%p8 bra 	$L__BB3_32;
	setp.lt.u32 	%p9, %r43, 4;
	add.s32 	%r62, %r17, %r14;
	mul.lo.s32 	%r18, %r62, %r37;
	add.s32 	%r63, %r81, %r15;
	mul.lo.s32 	%r19, %r63, %r43;
	mov.b32 	%r85, 0;
	@%p9 bra 	$L__BB3_21;
	add.s32 	%r82, %r19, 1;
	mov.b32 	%r84, 0;
	mov.u32 	%r83, %r8;
$L__BB3_8:
	add.s32 	%r24, %r84, %r5;
	setp.ge.u32 	%p10, %r24, %r37;
	@%p10 bra 	$L__BB3_11;
	add.s32 	%r65, %r24, %r18;
	mul.wide.u32 	%rd5, %r65, 4;
	add.s64 	%rd6, %rd1, %rd5;
	ld.global.f32 	%f7, [%rd6];
	abs.f32 	%f46, %f7;
	abs.f32 	%f47, %f82;
	setp.leu.f32 	%p11, %f46, %f47;
	@%p11 bra 	$L__BB3_11;
	add.s32 	%r66, %r82, -1;
	cvt.rn.f32.s32 	%f83, %r66;
	mov.f32 	%f82, %f7;
$L__BB3_11:
	add.s32 	%r25, %r24, 1;
	setp.ge.u32 	%p12, %r25, %r37;
	@%p12 bra 	$L__BB3_14;
	add.s32 	%r67, %r25, %r18;
	mul.wide.u32 	%rd7, %r67, 4;
	add.s64 	%rd8, %rd1, %rd7;
	ld.global.f32 	%f11, [%rd8];
	abs.f32 	%f48, %f11;
	abs.f32 	%f49, %f82;
	setp.leu.f32 	%p13, %f48, %f49;
	@%p13 bra 	$L__BB3_14;
	cvt.rn.f32.s32 	%f83, %r82;
	mov.f32 	%f82, %f11;
$L__BB3_14:
	add.s32 	%r26, %r24, 2;
	setp.ge.u32 	%p14, %r26, %r37;
	@%p14 bra 	$L__BB3_17;
	add.s32 	%r68, %r26, %r18;
	mul.wide.u32 	%rd9, %r68, 4;
	add.s64 	%rd10, %rd1, %rd9;
	ld.global.f32 	%f15, [%rd10];
	abs.f32 	%f50, %f15;
	abs.f32 	%f51, %f82;
	setp.leu.f32 	%p15, %f50, %f51;
	@%p15 bra 	$L__BB3_17;
	add.s32 	%r69, %r82, 1;
	cvt.rn.f32.s32 	%f83, %r69;
	mov.f32 	%f82, %f15;
$L__BB3_17:
	add.s32 	%r27, %r24, 3;
	setp.ge.u32 	%p16, %r27, %r37;
	@%p16 bra 	$L__BB3_20;
	add.s32 	%r70, %r27, %r18;
	mul.wide.u32 	%rd11, %r70, 4;
	add.s64 	%rd12, %rd1, %rd11;
	ld.global.f32 	%f19, [%rd12];
	abs.f32 	%f52, %f19;
	abs.f32 	%f53, %f82;
	setp.leu.f32 	%p17, %f52, %f53;
	@%p17 bra 	$L__BB3_20;
	add.s32 	%r71, %r82, 2;
	cvt.rn.f32.s32 	%f83, %r71;
	mov.f32 	%f82, %f19;
$L__BB3_20:
	add.s32 	%r84, %r84, 4;
	add.s32 	%r83, %r83, 4;
	add.s32 	%r82, %r82, 4;
	setp.ne.s32 	%p18, %r83, 0;
	mov.u32 	%r85, %r7;
	@%p18 bra 	$L__BB3_8;
$L__BB3_21:
	setp.eq.s32 	%p19, %r6, 0;
	@%p19 bra 	$L__BB3_32;
	add.s32 	%r32, %r85, %r5;
	setp.ge.u32 	%p20, %r32, %r37;
	@%p20 bra 	$L__BB3_25;
	add.s32 	%r72, %r32, %r18;
	mul.wide.u32 	%rd13, %r72, 4;
	add.s64 	%rd14, %rd1, %rd13;
	ld.global.f32 	%f27, [%rd14];
	abs.f32 	%f54, %f27;
	abs.f32 	%f55, %f82;
	setp.leu.f32 	%p21, %f54, %f55;
	@%p21 bra 	$L__BB3_25;
	add.s32 	%r73, %r85, %r19;
	cvt.rn.f32.s32 	%f83, %r73;
	mov.f32 	%f82, %f27;
$L__BB3_25:
	setp.eq.s32 	%p22, %r6, 1;
	@%p22 bra 	$L__BB3_32;
	add.s32 	%r33, %r32, 1;
	setp.ge.u32 	%p23, %r33, %r37;
	@%p23 bra 	$L__BB3_29;
	add.s32 	%r74, %r33, %r18;
	mul.wide.u32 	%rd15, %r74, 4;
	add.s64 	%rd16, %rd1, %rd15;
	ld.global.f32 	%f31, [%rd16];
	abs.f32 	%f56, %f31;
	abs.f32 	%f57, %f82;
	setp.leu.f32 	%p24, %f56, %f57;
	@%p24 bra 	$L__BB3_29;
	add.s32 	%r75, %r85, %r19;
	add.s32 	%r76, %r75, 1;
	cvt.rn.f32.s32 	%f83, %r76;
	mov.f32 	%f82, %f31;
$L__BB3_29:
	setp.eq.s32 	%p25, %r6, 2;
	add.s32 	%r34, %r32, 2;
	setp.ge.u32 	%p26, %r34, %r37;
	or.pred  	%p27, %p25, %p26;
	@%p27 bra 	$L__BB3_32;
	add.s32 	%r77, %r34, %r18;
	mul.wide.u32 	%rd17, %r77, 4;
	add.s64 	%rd18, %rd1, %rd17;
	ld.global.f32 	%f35, [%rd18];
	abs.f32 	%f58, %f35;
	abs.f32 	%f59, %f82;
	setp.leu.f32 	%p28, %f58, %f59;
	@%p28 bra 	$L__BB3_32;
	add.s32 	%r78, %r85, %r19;
	add.s32 	%r79, %r78, 2;
	cvt.rn.f32.s32 	%f83, %r79;
	mov.f32 	%f82, %f35;
$L__BB3_32:
	add.s32 	%r81, %r81, 1;
	setp.ne.s32 	%p29, %r81, %r44;
	@%p29 bra 	$L__BB3_5;
$L__BB3_33:
	add.s32 	%r80, %r80, 1;
	setp.ne.s32 	%p30, %r80, %r45;
	@%p30 bra 	$L__BB3_3;
$L__BB3_34:
	ld.param.u64 	%rd25, [MAXPOOLFNOIND3D_param_2];
	ld.param.u64 	%rd24, [MAXPOOLFNOIND3D_param_1];
	cvta.to.global.u64 	%rd19, %rd24;
	mul.wide.u32 	%rd20, %r1, 4;
	add.s64 	%rd21, %rd19, %rd20;
	st.global.f32 	[%rd21], %f82;
	cvta.to.global.u64 	%rd22, %rd25;
	add.s64 	%rd23, %rd22, %rd20;
	st.global.f32 	[%rd23], %f83;
$L__BB3_35:
	ret;

}
	// .globl	MAXPOOLFIND3D
.visible .entry MAXPOOLFIND3D(
	.param .u64 .ptr .align 1 MAXPOOLFIND3D_param_0,
	.param .u64 .ptr .align 1 MAXPOOLFIND3D_param_1,
	.param .u64 .ptr .align 1 MAXPOOLFIND3D_param_2,
	.param .u32 MAXPOOLFIND3D_param_3,
	.param .u32 MAXPOOLFIND3D_param_4,
	.param .u32 MAXPOOLFIND3D_param_5,
	.param .u32 MAXPOOLFIND3D_param_6,
	.param .u32 MAXPOOLFIND3D_param_7,
	.param .u32 MAXPOOLFIND3D_param_8,
	.param .u32 MAXPOOLFIND3D_param_9,
	.param .u32 MAXPOOLFIND3D_param_10,
	.param .u32 MAXPOOLFIND3D_param_11,
	.param .u32 MAXPOOLFIND3D_param_12,
	.param .u32 MAXPOOLFIND3D_param_13
)
{
	.reg .pred 	%p<2>;
	.reg .b32 	%r<40>;
	.reg .b32 	%f<3>;
	.reg .b64 	%rd<12>;

	ld.param.u64 	%rd1, [MAXPOOLFIND3D_param_0];
	ld.param.u64 	%rd2, [MAXPOOLFIND3D_param_1];
	ld.param.u64 	%rd3, [MAXPOOLFIND3D_param_2];
	ld.param.u32 	%r11, [MAXPOOLFIND3D_param_3];
	ld.param.u32 	%r12, [MAXPOOLFIND3D_param_4];
	ld.param.u32 	%r2, [MAXPOOLFIND3D_param_5];
	ld.param.u32 	%r3, [MAXPOOLFIND3D_param_6];
	ld.param.u32 	%r4, [MAXPOOLFIND3D_param_7];
	ld.param.u32 	%r5, [MAXPOOLFIND3D_param_8];
	ld.param.u32 	%r6, [MAXPOOLFIND3D_param_9];
	ld.param.u32 	%r7, [MAXPOOLFIND3D_param_10];
	ld.param.u32 	%r8, [MAXPOOLFIND3D_param_11];
	ld.param.u32 	%r9, [MAXPOOLFIND3D_param_12];
	ld.param.u32 	%r10, [MAXPOOLFIND3D_param_13];
	mov.u32 	%r13, %ctaid.x;
	mov.u32 	%r14, %ntid.x;
	mov.u32 	%r15, %tid.x;
	mad.lo.s32 	%r16, %r13, %r14, %r15;
	add.s32 	%r1, %r12, %r16;
	setp.ge.u32 	%p1, %r16, %r11;
	@%p1 bra 	$L__BB4_2;
	cvta.to.global.u64 	%rd4, %rd3;
	cvta.to.global.u64 	%rd5, %rd1;
	cvta.to.global.u64 	%rd6, %rd2;
	div.u32 	%r17, %r1, %r5;
	div.u32 	%r18, %r17, %r6;
	mul.lo.s32 	%r19, %r18, %r6;
	sub.s32 	%r20, %r17, %r19;
	mul.lo.s32 	%r21, %r17, %r5;
	sub.s32 	%r22, %r1, %r21;
	div.u32 	%r23, %r18, %r7;
	mul.lo.s32 	%r24, %r23, %r7;
	sub.s32 	%r25, %r18, %r24;
	mul.lo.s32 	%r26, %r23, %r4;
	mul.wide.u32 	%rd7, %r1, 4;
	add.s64 	%rd8, %rd4, %rd7;
	ld.global.f32 	%f1, [%rd8];
	cvt.rzi.s32.f32 	%r27, %f1;
	mul.lo.s32 	%r28, %r9, %r8;
	div.u32 	%r29, %r27, %r28;
	div.u32 	%r30, %r27, %r8;
	mul.lo.s32 	%r31, %r30, %r8;
	sub.s32 	%r32, %r27, %r31;
	rem.u32 	%r33, %r30, %r9;
	mad.lo.s32 	%r34, %r25, %r10, %r26;
	add.s32 	%r35, %r34, %r29;
	mad.lo.s32 	%r36, %r20, %r9, %r33;
	mad.lo.s32 	%r37, %r35, %r3, %r36;
	mad.lo.s32 	%r38, %r22, %r8, %r32;
	mad.lo.s32 	%r39, %r37, %r2, %r38;
	mul.wide.u32 	%rd9, %r39, 4;
	add.s64 	%rd10, %rd5, %rd9;
	ld.global.f32 	%f2, [%rd10];
	add.s64 	%rd11, %rd6, %rd7;
	st.global.f32 	[%rd11], %f2;
$L__BB4_2:
	ret;

}
	// .globl	REVMAXPOOLF3D
.visible .entry REVMAXPOOLF3D(
	.param .u64 .ptr .align 1 REVMAXPOOLF3D_param_0,
	.param .u64 .ptr .align 1 REVMAXPOOLF3D_param_1,
	.param .u64 .ptr .align 1 REVMAXPOOLF3D_param_2,
	.param .u32 REVMAXPOOLF3D_param_3,
	.param .u32 REVMAXPOOLF3D_param_4,
	.param .u32 REVMAXPOOLF3D_param_5,
	.param .u32 REVMAXPOOLF3D_param_6,
	.param .u32 REVMAXPOOLF3D_param_7,
	.param .u32 REVMAXPOOLF3D_param_8,
	.param .u32 REVMAXPOOLF3D_param_9,
	.param .u32 REVMAXPOOLF3D_param_10,
	.param .u32 REVMAXPOOLF3D_param_11,
	.param .u32 REVMAXPOOLF3D_param_12,
	.param .u32 REVMAXPOOLF3D_param_13
)
{
	.reg .pred 	%p<2>;
	.reg .b32 	%r<40>;
	.reg .b32 	%f<3>;
	.reg .b64 	%rd<12>;

	ld.param.u64 	%rd1, [REVMAXPOOLF3D_param_0];
	ld.param.u64 	%rd2, [REVMAXPOOLF3D_param_1];
	ld.param.u64 	%rd3, [REVMAXPOOLF3D_param_2];
	ld.param.u32 	%r11, [REVMAXPOOLF3D_param_3];
	ld.param.u32 	%r12, [REVMAXPOOLF3D_param_4];
	ld.param.u32 	%r2, [REVMAXPOOLF3D_param_5];
	ld.param.u32 	%r3, [REVMAXPOOLF3D_param_6];
	ld.param.u32 	%r4, [REVMAXPOOLF3D_param_7];
	ld.param.u32 	%r5, [REVMAXPOOLF3D_param_8];
	ld.param.u32 	%r6, [REVMAXPOOLF3D_param_9];
	ld.param.u32 	%r7, [REVMAXPOOLF3D_param_10];
	ld.param.u32 	%r8, [REVMAXPOOLF3D_param_11];
	ld.param.u32 	%r9, [REVMAXPOOLF3D_param_12];
	ld.param.u32 	%r10, [REVMAXPOOLF3D_param_13];
	mov.u32 	%r13, %ctaid.x;
	mov.u32 	%r14, %ntid.x;
	mov.u32 	%r15, %tid.x;
	mad.lo.s32 	%r16, %r13, %r14, %r15;
	add.s32 	%r1, %r12, %r16;
	setp.ge.u32 	%p1, %r16, %r11;
	@%p1 bra 	$L__BB5_2;
	cvta.to.global.u64 	%rd4, %rd3;
	cvta.to.global.u64 	%rd5, %rd1;
	cvta.to.global.u64 	%rd6, %rd2;
	div.u32 	%r17, %r1, %r2;
	div.u32 	%r18, %r17, %r3;
	mul.lo.s32 	%r19, %r18, %r3;
	sub.s32 	%r20, %r17, %r19;
	mul.lo.s32 	%r21, %r17, %r2;
	sub.s32 	%r22, %r1, %r21;
	div.u32 	%r23, %r18, %r4;
	mul.lo.s32 	%r24, %r23, %r4;
	sub.s32 	%r25, %r18, %r24;
	mul.lo.s32 	%r26, %r23, %r7;
	mul.wide.u32 	%rd7, %r1, 4;
	add.s64 	%rd8, %rd4, %rd7;
	ld.global.f32 	%f1, [%rd8];
	cvt.rzi.s32.f32 	%r27, %f1;
	mul.lo.s32 	%r28, %r9, %r8;
	div.u32 	%r29, %r27, %r28;
	div.u32 	%r30, %r27, %r8;
	mul.lo.s32 	%r31, %r30, %r8;
	sub.s32 	%r32, %r27, %r31;
	rem.u32 	%r33, %r30, %r9;
	mad.lo.s32 	%r34, %r25, %r10, %r26;
	add.s32 	%r35, %r34, %r29;
	mad.lo.s32 	%r36, %r20, %r9, %r33;
	mad.lo.s32 	%r37, %r35, %r6, %r36;
	mad.lo.s32 	%r38, %r22, %r8, %r32;
	mad.lo.s32 	%r39, %r37, %r5, %r38;
	add.s64 	%rd9, %rd5, %rd7;
	ld.global.f32 	%f2, [%rd9];
	mul.wide.u32 	%rd10, %r39, 4;
	add.s64 	%rd11, %rd6, %rd10;
	st.global.f32 	[%rd11], %f2;
$L__BB5_2:
	ret;

}


// ===== COMPILED SASS (sm_100) =====

	.target	sm_100

	.elftype	@"ET_EXEC"


//--------------------- .note.nv.tkinfo           --------------------------
	.section	.note.nv.tkinfo,"",@"SHT_NOTE"
	.sectionflags	@"SHF_NOTE_NV_TKINFO"
	.tkinfo
        /*0018*/ 	.word	0x00000002
        /*0030*/ 	.string	""
        /*0030*/ 	.string	"ptxas"
        /*0030*/ 	.string	"Cuda compilation tools, release 13.0, V13.0.88"
        /*0030*/ 	.string	"Build cuda_13.0.r13.0/compiler.36424714_0"
        /*0030*/ 	.string	"-arch sm_100 -m 64 "



//--------------------- .note.nv.cuinfo           --------------------------
	.section	.note.nv.cuinfo,"",@"SHT_NOTE"
	.sectionflags	@"SHF_NOTE_NV_CUINFO"
        /*0018*/ 	.short	0x0002
        /*001a*/ 	.short	0x0064
        /*001c*/ 	.short	0x0082
	.zero		2


//--------------------- .nv.info                  --------------------------
	.section	.nv.info,"",@"SHT_CUDA_INFO"
	.align	4


	//----- nvinfo : EIATTR_REGCOUNT
	.align		4
        /*0000*/ 	.byte	0x04, 0x2f
        /*0002*/ 	.short	(.L_1 - .L_0)
	.align		4
.L_0:
        /*0004*/ 	.word	index@(MAXPOOLFNOIND)
        /*0008*/ 	.word	0x0000001d


	//----- nvinfo : EIATTR_FRAME_SIZE
	.align		4
.L_1:
        /*000c*/ 	.byte	0x04, 0x11
        /*000e*/ 	.short	(.L_3 - .L_2)
	.align		4
.L_2:
        /*0010*/ 	.word	index@(MAXPOOLFNOIND)
        /*0014*/ 	.word	0x00000000


	//----- nvinfo : EIATTR_REGCOUNT
	.align		4
.L_3:
        /*0018*/ 	.byte	0x04, 0x2f
        /*001a*/ 	.short	(.L_5 - .L_4)
	.align		4
.L_4:
        /*001c*/ 	.word	index@(MAXPOOLFIND)
        /*0020*/ 	.word	0x0000000e


	//----- nvinfo : EIATTR_FRAME_SIZE
	.align		4
.L_5:
        /*0024*/ 	.byte	0x04, 0x11
        /*0026*/ 	.short	(.L_7 - .L_6)
	.align		4
.L_6:
        /*0028*/ 	.word	index@(MAXPOOLFIND)
        /*002c*/ 	.word	0x00000000


	//----- nvinfo : EIATTR_REGCOUNT
	.align		4
.L_7:
        /*0030*/ 	.byte	0x04, 0x2f
        /*0032*/ 	.short	(.L_9 - .L_8)
	.align		4
.L_8:
        /*0034*/ 	.word	index@(REVMAXPOOLF)
        /*0038*/ 	.word	0x0000000e


	//----- nvinfo : EIATTR_FRAME_SIZE
	.align		4
.L_9:
        /*003c*/ 	.byte	0x04, 0x11
        /*003e*/ 	.short	(.L_11 - .L_10)
	.align		4
.L_10:
        /*0040*/ 	.word	index@(REVMAXPOOLF)
        /*0044*/ 	.word	0x00000000


	//----- nvinfo : EIATTR_REGCOUNT
	.align		4
.L_11:
        /*0048*/ 	.byte	0x04, 0x2f
        /*004a*/ 	.short	(.L_13 - .L_12)
	.align		4
.L_12:
        /*004c*/ 	.word	index@(MAXPOOLFNOIND3D)
        /*0050*/ 	.word	0x00000020


	//----- nvinfo : EIATTR_FRAME_SIZE
	.align		4
.L_13:
        /*0054*/ 	.byte	0x04, 0x11
        /*0056*/ 	.short	(.L_15 - .L_14)
	.align		4
.L_14:
        /*0058*/ 	.word	index@(MAXPOOLFNOIND3D)
        /*005c*/ 	.word	0x00000000


	//----- nvinfo : EIATTR_REGCOUNT
	.align		4
.L_15:
        /*0060*/ 	.byte	0x04, 0x2f
        /*0062*/ 	.short	(.L_17 - .L_16)
	.align		4
.L_16:
        /*0064*/ 	.word	index@(MAXPOOLFIND3D)
        /*0068*/ 	.word	0x00000014


	//----- nvinfo : EIATTR_FRAME_SIZE
	.align		4
.L_17:
        /*006c*/ 	.byte	0x04, 0x11
        /*006e*/ 	.short	(.L_19 - .L_18)
	.align		4
.L_18:
        /*0070*/ 	.word	index@(MAXPOOLFIND3D)
        /*0074*/ 	.word	0x00000000


	//----- nvinfo : EIATTR_REGCOUNT
	.align		4
.L_19:
        /*0078*/ 	.byte	0x04, 0x2f
        /*007a*/ 	.short	(.L_21 - .L_20)
	.align		4
.L_20:
        /*007c*/ 	.word	index@(REVMAXPOOLF3D)
        /*0080*/ 	.word	0x00000012


	//----- nvinfo : EIATTR_FRAME_SIZE
	.align		4
.L_21:
        /*0084*/ 	.byte	0x04, 0x11
        /*0086*/ 	.short	(.L_23 - .L_22)
	.align		4
.L_22:
        /*0088*/ 	.word	index@(REVMAXPOOLF3D)
        /*008c*/ 	.word	0x00000000


	//----- nvinfo : EIATTR_MIN_STACK_SIZE
	.align		4
.L_23:
        /*0090*/ 	.byte	0x04, 0x12
        /*0092*/ 	.short	(.L_25 - .L_24)
	.align		4
.L_24:
        /*0094*/ 	.word	index@(REVMAXPOOLF3D)
        /*0098*/ 	.word	0x00000000


	//----- nvinfo : EIATTR_MIN_STACK_SIZE
	.align		4
.L_25:
        /*009c*/ 	.byte	0x04, 0x12
        /*009e*/ 	.short	(.L_27 - .L_26)
	.align		4
.L_26:
        /*00a0*/ 	.word	index@(MAXPOOLFIND3D)
        /*00a4*/ 	.word	0x00000000


	//----- nvinfo : EIATTR_MIN_STACK_SIZE
	.align		4
.L_27:
        /*00a8*/ 	.byte	0x04, 0x12
        /*00aa*/ 	.short	(.L_29 - .L_28)
	.align		4
.L_28:
        /*00ac*/ 	.word	index@(MAXPOOLFNOIND3D)
        /*00b0*/ 	.word	0x00000000


	//----- nvinfo : EIATTR_MIN_STACK_SIZE
	.align		4
.L_29:
        /*00b4*/ 	.byte	0x04, 0x12
        /*00b6*/ 	.short	(.L_31 - .L_30)
	.align		4
.L_30:
        /*00b8*/ 	.word	index@(REVMAXPOOLF)
        /*00bc*/ 	.word	0x00000000


	//----- nvinfo : EIATTR_MIN_STACK_SIZE
	.align		4
.L_31:
        /*00c0*/ 	.byte	0x04, 0x12
        /*00c2*/ 	.short	(.L_33 - .L_32)
	.align		4
.L_32:
        /*00c4*/ 	.word	index@(MAXPOOLFIND)
        /*00c8*/ 	.word	0x00000000


	//----- nvinfo : EIATTR_MIN_STACK_SIZE
	.align		4
.L_33:
        /*00cc*/ 	.byte	0x04, 0x12
        /*00ce*/ 	.short	(.L_35 - .L_34)
	.align		4
.L_34:
        /*00d0*/ 	.word	index@(MAXPOOLFNOIND)
        /*00d4*/ 	.word	0x00000000
.L_35:


//--------------------- .nv.compat                --------------------------
	.section	.nv.compat,"",@"SHT_CUDA_COMPAT_INFO"
	.align	4
        /*0000*/ 	.byte	0x02, 0x09, 0x00, 0x00, 0x02, 0x02, 0x01, 0x00, 0x02, 0x05, 0x05, 0x00, 0x03, 0x07, 0x01, 0x01
        /*0010*/ 	.byte	0x02, 0x03, 0x00, 0x00, 0x02, 0x06, 0x01, 0x00, 0x04, 0x0b, 0x08, 0x00, 0x09, 0x00, 0x00, 0x00
        /*0020*/ 	.byte	0x00, 0x00, 0x00, 0x00


//--------------------- .nv.info.REVMAXPOOLF3D    --------------------------
	.section	.nv.info.REVMAXPOOLF3D,"",@"SHT_CUDA_INFO"
	.sectionflags	@""
	.align	4


	//----- nvinfo : EIATTR_CUDA_API_VERSION
	.align		4
        /*0000*/ 	.byte	0x04, 0x37
        /*0002*/ 	.short	(.L_37 - .L_36)
.L_36:
        /*0004*/ 	.word	0x00000082


	//----- nvinfo : EIATTR_KPARAM_INFO
	.align		4
.L_37:
        /*0008*/ 	.byte	0x04, 0x17
        /*000a*/ 	.short	(.L_39 - .L_38)
.L_38:
        /*000c*/ 	.word	0x00000000
        /*0010*/ 	.short	0x000d
        /*0012*/ 	.short	0x0040
        /*0014*/ 	.byte	0x00, 0xf0, 0x11, 0x00


	//----- nvinfo : EIATTR_KPARAM_INFO
	.align		4
.L_39:
        /*0018*/ 	.byte	0x04, 0x17
        /*001a*/ 	.short	(.L_41 - .L_40)
.L_40:
        /*001c*/ 	.word	0x00000000
        /*0020*/ 	.short	0x000c
        /*0022*/ 	.short	0x003c
        /*0024*/ 	.byte	0x00, 0xf0, 0x11, 0x00


	//----- nvinfo : EIATTR_KPARAM_INFO
	.align		4
.L_41:
        /*0028*/ 	.byte	0x04, 0x17
        /*002a*/ 	.short	(.L_43 - .L_42)
.L_42:
        /*002c*/ 	.word	0x00000000
        /*0030*/ 	.short	0x000b
        /*0032*/ 	.short	0x0038
        /*0034*/ 	.byte	0x00, 0xf0, 0x11, 0x00


	//----- nvinfo : EIATTR_KPARAM_INFO
	.align		4
.L_43:
        /*0038*/ 	.byte	0x04, 0x17
        /*003a*/ 	.short	(.L_45 - .L_44)
.L_44:
        /*003c*/ 	.word	0x00000000
        /*0040*/ 	.short	0x000a
        /*0042*/ 	.short	0x0034
        /*0044*/ 	.byte	0x00, 0xf0, 0x11, 0x00


	//----- nvinfo : EIATTR_KPARAM_INFO
	.align		4
.L_45:
        /*0048*/ 	.byte	0x04, 0x17
        /*004a*/ 	.short	(.L_47 - .L_46)
.L_46:
        /*004c*/ 	.word	0x00000000
        /*0050*/ 	.short	0x0009
        /*0052*/ 	.short	0x0030
        /*0054*/ 	.byte	0x00, 0xf0, 0x11, 0x00


	//----- nvinfo : EIATTR_KPARAM_INFO
	.align		4
.L_47:
        /*0058*/ 	.byte	0x04, 0x17
        /*005a*/ 	.short	(.L_49 - .L_48)
.L_48:
        /*005c*/ 	.word	0x00000000
        /*0060*/ 	.short	0x0008
        /*0062*/ 	.short	0x002c
        /*0064*/ 	.byte	0x00, 0xf0, 0x11, 0x00


	//----- nvinfo : EIATTR_KPARAM_INFO
	.align		4
.L_49:
        /*0068*/ 	.byte	0x04, 0x17
        /*006a*/ 	.short	(.L_51 - .L_50)
.L_50:
        /*006c*/ 	.word	0x00000000
        /*0070*/ 	.short	0x0007
        /*0072*/ 	.short	0x0028
        /*0074*/ 	.byte	0x00, 0xf0, 0x11, 0x00


	//----- nvinfo : EIATTR_KPARAM_INFO
	.align		4
.L_51:
        /*0078*/ 	.byte	0x04, 0x17
        /*007a*/ 	.short	(.L_53 - .L_52)
.L_52:
        /*007c*/ 	.word	0x00000000
        /*0080*/ 	.short	0x0006
        /*0082*/ 	.short	0x0024
        /*0084*/ 	.byte	0x00, 0xf0, 0x11, 0x00


	//----- nvinfo : EIATTR_KPARAM_INFO
	.align		4
.L_53:
        /*0088*/ 	.byte	0x04, 0x17
        /*008a*/ 	.short	(.L_55 - .L_54)
.L_54:
        /*008c*/ 	.word	0x00000000
        /*0090*/ 	.short	0x0005
        /*0092*/ 	.short	0x0020
        /*0094*/ 	.byte	0x00, 0xf0, 0x11, 0x00


	//----- nvinfo : EIATTR_KPARAM_INFO
	.align		4
.L_55:
        /*0098*/ 	.byte	0x04, 0x17
        /*009a*/ 	.short	(.L_57 - .L_56)
.L_56:
        /*009c*/ 	.word	0x00000000
        /*00a0*/ 	.short	0x0004
        /*00a2*/ 	.short	0x001c
        /*00a4*/ 	.byte	0x00, 0xf0, 0x11, 0x00


	//----- nvinfo : EIATTR_KPARAM_INFO
	.align		4
.L_57:
        /*00a8*/ 	.byte	0x04, 0x17
        /*00aa*/ 	.short	(.L_59 - .L_58)
.L_58:
        /*00ac*/ 	.word	0x00000000
        /*00b0*/ 	.short	0x0003
        /*00b2*/ 	.short	0x0018
        /*00b4*/ 	.byte	0x00, 0xf0, 0x11, 0x00


	//----- nvinfo : EIATTR_KPARAM_INFO
	.align		4
.L_59:
        /*00b8*/ 	.byte	0x04, 0x17
        /*00ba*/ 	.short	(.L_61 - .L_60)
.L_60:
        /*00bc*/ 	.word	0x00000000
        /*00c0*/ 	.short	0x0002
        /*00c2*/ 	.short	0x0010
        /*00c4*/ 	.byte	0x00, 0xf5, 0x21, 0x00


	//----- nvinfo : EIATTR_KPARAM_INFO
	.align		4
.L_61:
        /*00c8*/ 	.byte	0x04, 0x17
        /*00ca*/ 	.short	(.L_63 - .L_62)
.L_62:
        /*00cc*/ 	.word	0x00000000
        /*00d0*/ 	.short	0x0001
        /*00d2*/ 	.short	0x0008
        /*00d4*/ 	.byte	0x00, 0xf5, 0x21, 0x00


	//----- nvinfo : EIATTR_KPARAM_INFO
	.align		4
.L_63:
        /*00d8*/ 	.byte	0x04, 0x17
        /*00da*/ 	.short	(.L_65 - .L_64)
.L_64:
        /*00dc*/ 	.word	0x00000000
        /*00e0*/ 	.short	0x0000
        /*00e2*/ 	.short	0x0000
        /*00e4*/ 	.byte	0x00, 0xf5, 0x21, 0x00


	//----- nvinfo : EIATTR_SPARSE_MMA_MASK
	.align		4
.L_65:
        /*00e8*/ 	.byte	0x03, 0x50
        /*00ea*/ 	.short	0x0000


	//----- nvinfo : EIATTR_MAXREG_COUNT
	.align		4
        /*00ec*/ 	.byte	0x03, 0x1b
        /*00ee*/ 	.short	0x00ff


	//----- nvinfo : EIATTR_MERCURY_ISA_VERSION
	.align		4
        /*00f0*/ 	.byte	0x03, 0x5f
        /*00f2*/ 	.short	0x0101


	//----- nvinfo : EIATTR_VRC_CTA_INIT_COUNT
	.align		4
        /*00f4*/ 	.byte	0x02, 0x4a
	.zero		1
	.zero		1


	//----- nvinfo : EIATTR_EXIT_INSTR_OFFSETS
	.align		4
        /*00f8*/ 	.byte	0x04, 0x1c
        /*00fa*/ 	.short	(.L_67 - .L_66)


	//   ....[0]....
.L_66:
        /*00fc*/ 	.word	0x00000080


	//   ....[1]....
        /*0100*/ 	.word	0x00000920


	//----- nvinfo : EIATTR_CBANK_PARAM_SIZE
	.align		4
.L_67:
        /*0104*/ 	.byte	0x03, 0x19
        /*0106*/ 	.short	0x0044


	//----- nvinfo : EIATTR_PARAM_CBANK
	.align		4
        /*0108*/ 	.byte	0x04, 0x0a
        /*010a*/ 	.short	(.L_69 - .L_68)
	.align		4
.L_68:
        /*010c*/ 	.word	index@(.nv.constant0.REVMAXPOOLF3D)
        /*0110*/ 	.short	0x0380
        /*0112*/ 	.short	0x0044


	//----- nvinfo : EIATTR_SW_WAR
	.align		4
.L_69:
        /*0114*/ 	.byte	0x04, 0x36
        /*0116*/ 	.short	(.L_71 - .L_70)
.L_70:
        /*0118*/ 	.word	0x00000008
.L_71:


//--------------------- .nv.info.MAXPOOLFIND3D    --------------------------
	.section	.nv.info.MAXPOOLFIND3D,"",@"SHT_CUDA_INFO"
	.sectionflags	@""
	.align	4


	//----- nvinfo : EIATTR_CUDA_API_VERSION
	.align		4
        /*0000*/ 	.byte	0x04, 0x37
        /*0002*/ 	.short	(.L_73 - .L_72)
.L_72:
        /*0004*/ 	.word	0x00000082


	//----- nvinfo : EIATTR_KPARAM_INFO
	.align		4
.L_73:
        /*0008*/ 	.byte	0x04, 0x17
        /*000a*/ 	.short	(.L_75 - .L_74)
.L_74:
        /*000c*/ 	.word	0x00000000
        /*0010*/ 	.short	0x000d
        /*0012*/ 	.short	0x0040
        /*0014*/ 	.byte	0x00, 0xf0, 0x11, 0x00


	//----- nvinfo : EIATTR_KPARAM_INFO
	.align		4
.L_75:
        /*0018*/ 	.byte	0x04, 0x17
        /*001a*/ 	.short	(.L_77 - .L_76)
.L_76:
        /*001c*/ 	.word	0x00000000
        /*0020*/ 	.short	0x000c
        /*0022*/ 	.short	0x003c
        /*0024*/ 	.byte	0x00, 0xf0, 0x11, 0x00


	//----- nvinfo : EIATTR_KPARAM_INFO
	.align		4
.L_77:
        /*0028*/ 	.byte	0x04, 0x17
        /*002a*/ 	.short	(.L_79 - .L_78)
.L_78:
        /*002c*/ 	.word	0x00000000
        /*0030*/ 	.short	0x000b
        /*0032*/ 	.short	0x0038
        /*0034*/ 	.byte	0x00, 0xf0, 0x11, 0x00


	//----- nvinfo : EIATTR_KPARAM_INFO
	.align		4
.L_79:
        /*0038*/ 	.byte	0x04, 0x17
        /*003a*/ 	.short	(.L_81 - .L_80)
.L_80:
        /*003c*/ 	.word	0x00000000
        /*0040*/ 	.short	0x000a
        /*0042*/ 	.short	0x0034
        /*0044*/ 	.byte	0x00, 0xf0, 0x11, 0x00


	//----- nvinfo : EIATTR_KPARAM_INFO
	.align		4
.L_81:
        /*0048*/ 	.byte	0x04, 0x17
        /*004a*/ 	.short	(.L_83 - .L_82)
.L_82:
        /*004c*/ 	.word	0x00000000
        /*0050*/ 	.short	0x0009
        /*0052*/ 	.short	0x0030
        /*0054*/ 	.byte	0x00, 0xf0, 0x11, 0x00


	//----- nvinfo : EIATTR_KPARAM_INFO
	.align		4
.L_83:
        /*0058*/ 	.byte	0x04, 0x17
        /*005a*/ 	.short	(.L_85 - .L_84)
.L_84:
        /*005c*/ 	.word	0x00000000
        /*0060*/ 	.short	0x0008
        /*0062*/ 	.short	0x002c
        /*0064*/ 	.byte	0x00, 0xf0, 0x11, 0x00


	//----- nvinfo : EIATTR_KPARAM_INFO
	.align		4
.L_85:
        /*0068*/ 	.byte	0x04, 0x17
        /*006a*/ 	.short	(.L_87 - .L_86)
.L_86:
        /*006c*/ 	.word	0x00000000
        /*0070*/ 	.short	0x0007
        /*0072*/ 	.short	0x0028
        /*0074*/ 	.byte	0x00, 0xf0, 0x11, 0x00


	//----- nvinfo : EIATTR_KPARAM_INFO
	.align		4
.L_87:
        /*0078*/ 	.byte	0x04, 0x17
        /*007a*/ 	.short	(.L_89 - .L_88)
.L_88:
        /*007c*/ 	.word	0x00000000
        /*0080*/ 	.short	0x0006
        /*0082*/ 	.short	0x0024
        /*0084*/ 	.byte	0x00, 0xf0, 0x11, 0x00


	//----- nvinfo : EIATTR_KPARAM_INFO
	.align		4
.L_89:
        /*0088*/ 	.byte	0x04, 0x17
        /*008a*/ 	.short	(.L_91 - .L_90)
.L_90:
        /*008c*/ 	.word	0x00000000
        /*0090*/ 	.short	0x0005
        /*0092*/ 	.short	0x0020
        /*0094*/ 	.byte	0x00, 0xf0, 0x11, 0x00


	//----- nvinfo : EIATTR_KPARAM_INFO
	.align		4
.L_91:
        /*0098*/ 	.byte	0x04, 0x17
        /*009a*/ 	.short	(.L_93 - .L_92)
.L_92:
        /*009c*/ 	.word	0x00000000
        /*00a0*/ 	.short	0x0004
        /*00a2*/ 	.short	0x001c
        /*00a4*/ 	.byte	0x00, 0xf0, 0x11, 0x00


	//----- nvinfo : EIATTR_KPARAM_INFO
	.align		4
.L_93:
        /*00a8*/ 	.byte	0x04, 0x17
        /*00aa*/ 	.short	(.L_95 - .L_94)
.L_94:
        /*00ac*/ 	.word	0x00000000
        /*00b0*/ 	.short	0x0003
        /*00b2*/ 	.short	0x0018
        /*00b4*/ 	.byte	0x00, 0xf0, 0x11, 0x00


	//----- nvinfo : EIATTR_KPARAM_INFO
	.align		4
.L_95:
        /*00b8*/ 	.byte	0x04, 0x17
        /*00ba*/ 	.short	(.L_97 - .L_96)
.L_96:
        /*00bc*/ 	.word	0x00000000
        /*00c0*/ 	.short	0x0002
        /*00c2*/ 	.short	0x0010
        /*00c4*/ 	.byte	0x00, 0xf5, 0x21, 0x00


	//----- nvinfo : EIATTR_KPARAM_INFO
	.align		4
.L_97:
        /*00c8*/ 	.byte	0x04, 0x17
        /*00ca*/ 	.short	(.L_99 - .L_98)
.L_98:
        /*00cc*/ 	.word	0x00000000
        /*00d0*/ 	.short	0x0001
        /*00d2*/ 	.short	0x0008
        /*00d4*/ 	.byte	0x00, 0xf5, 0x21, 0x00


	//----- nvinfo : EIATTR_KPARAM_INFO
	.align		4
.L_99:
        /*00d8*/ 	.byte	0x04, 0x17
        /*00da*/ 	.short	(.L_101 - .L_100)
.L_100:
        /*00dc*/ 	.word	0x00000000
        /*00e0*/ 	.short	0x0000
        /*00e2*/ 	.short	0x0000
        /*00e4*/ 	.byte	0x00, 0xf5, 0x21, 0x00


	//----- nvinfo : EIATTR_SPARSE_MMA_MASK
	.align		4
.L_101:
        /*00e8*/ 	.byte	0x03, 0x50
        /*00ea*/ 	.short	0x0000


	//----- nvinfo : EIATTR_MAXREG_COUNT
	.align		4
        /*00ec*/ 	.byte	0x03, 0x1b
        /*00ee*/ 	.short	0x00ff


	//----- nvinfo : EIATTR_MERCURY_ISA_VERSION
	.align		4
        /*00f0*/ 	.byte	0x03, 0x5f
        /*00f2*/ 	.short	0x0101


	//----- nvinfo : EIATTR_VRC_CTA_INIT_COUNT
	.align		4
        /*00f4*/ 	.byte	0x02, 0x4a
	.zero		1
	.zero		1


	//----- nvinfo : EIATTR_EXIT_INSTR_OFFSETS
	.align		4
        /*00f8*/ 	.byte	0x04, 0x1c
        /*00fa*/ 	.short	(.L_103 - .L_102)


	//   ....[0]....
.L_102:
        /*00fc*/ 	.word	0x00000080


	//   ....[1]....
        /*0100*/ 	.word	0x00000920


	//----- nvinfo : EIATTR_CBANK_PARAM_SIZE
	.align		4
.L_103:
        /*0104*/ 	.byte	0x03, 0x19
        /*0106*/ 	.short	0x0044


	//----- nvinfo : EIATTR_PARAM_CBANK
	.align		4
        /*0108*/ 	.byte	0x04, 0x0a
        /*010a*/ 	.short	(.L_105 - .L_104)
	.align		4
.L_104:
        /*010c*/ 	.word	index@(.nv.constant0.MAXPOOLFIND3D)
        /*0110*/ 	.short	0x0380
        /*0112*/ 	.short	0x0044


	//----- nvinfo : EIATTR_SW_WAR
	.align		4
.L_105:
        /*0114*/ 	.byte	0x04, 0x36
        /*0116*/ 	.short	(.L_107 - .L_106)
.L_106:
        /*0118*/ 	.word	0x00000008
.L_107:


//--------------------- .nv.info.MAXPOOLFNOIND3D  --------------------------
	.section	.nv.info.MAXPOOLFNOIND3D,"",@"SHT_CUDA_INFO"
	.sectionflags	@""
	.align	4


	//----- nvinfo : EIATTR_CUDA_API_VERSION
	.align		4
        /*0000*/ 	.byte	0x04, 0x37
        /*0002*/ 	.short	(.L_109 - .L_108)
.L_108:
        /*0004*/ 	.word	0x00000082


	//----- nvinfo : EIATTR_KPARAM_INFO
	.align		4
.L_109:
        /*0008*/ 	.byte	0x04, 0x17
        /*000a*/ 	.short	(.L_111 - .L_110)
.L_110:
        /*000c*/ 	.word	0x00000000
        /*0010*/ 	.short	0x000d
        /*0012*/ 	.short	0x0040
        /*0014*/ 	.byte	0x00, 0xf0, 0x11, 0x00


	//----- nvinfo : EIATTR_KPARAM_INFO
	.align		4
.L_111:
        /*0018*/ 	.byte	0x04, 0x17
        /*001a*/ 	.short	(.L_113 - .L_112)
.L_112:
        /*001c*/ 	.word	0x00000000
        /*0020*/ 	.short	0x000c
        /*0022*/ 	.short	0x003c
        /*0024*/ 	.byte	0x00, 0xf0, 0x11, 0x00


	//----- nvinfo : EIATTR_KPARAM_INFO
	.align		4
.L_113:
        /*0028*/ 	.byte	0x04, 0x17
        /*002a*/ 	.short	(.L_115 - .L_114)
.L_114:
        /*002c*/ 	.word	0x00000000
        /*0030*/ 	.short	0x000b
        /*0032*/ 	.short	0x0038
        /*0034*/ 	.byte	0x00, 0xf0, 0x11, 0x00


	//----- nvinfo : EIATTR_KPARAM_INFO
	.align		4
.L_115:
        /*0038*/ 	.byte	0x04, 0x17
        /*003a*/ 	.short	(.L_117 - .L_116)
.L_116:
        /*003c*/ 	.word	0x00000000
        /*0040*/ 	.short	0x000a
        /*0042*/ 	.short	0x0034
        /*0044*/ 	.byte	0x00, 0xf0, 0x11, 0x00


	//----- nvinfo : EIATTR_KPARAM_INFO
	.align		4
.L_117:
        /*0048*/ 	.byte	0x04, 0x17
        /*004a*/ 	.short	(.L_119 - .L_118)
.L_118:
        /*004c*/ 	.word	0x00000000
        /*0050*/ 	.short	0x0009
        /*0052*/ 	.short	0x0030
        /*0054*/ 	.byte	0x00, 0xf0, 0x11, 0x00


	//----- nvinfo : EIATTR_KPARAM_INFO
	.align		4
.L_119:
        /*0058*/ 	.byte	0x04, 0x17
        /*005a*/ 	.short	(.L_121 - .L_120)
.L_120:
        /*005c*/ 	.word	0x00000000
        /*0060*/ 	.short	0x0008
        /*0062*/ 	.short	0x002c
        /*0064*/ 	.byte	0x00, 0xf0, 0x11, 0x00


	//----- nvinfo : EIATTR_KPARAM_INFO
	.align		4
.L_121:
        /*0068*/ 	.byte	0x04, 0x17
        /*006a*/ 	.short	(.L_123 - .L_122)
.L_122:
        /*006c*/ 	.word	0x00000000
        /*0070*/ 	.short	0x0007
        /*0072*/ 	.short	0x0028
        /*0074*/ 	.byte	0x00, 0xf0, 0x11, 0x00


	//----- nvinfo : EIATTR_KPARAM_INFO
	.align		4
.L_123:
        /*0078*/ 	.byte	0x04, 0x17
        /*007a*/ 	.short	(.L_125 - .L_124)
.L_124:
        /*007c*/ 	.word	0x00000000
        /*0080*/ 	.short	0x0006
        /*0082*/ 	.short	0x0024
        /*0084*/ 	.byte	0x00, 0xf0, 0x11, 0x00


	//----- nvinfo : EIATTR_KPARAM_INFO
	.align		4
.L_125:
        /*0088*/ 	.byte	0x04, 0x17
        /*008a*/ 	.short	(.L_127 - .L_126)
.L_126:
        /*008c*/ 	.word	0x00000000
        /*0090*/ 	.short	0x0005
        /*0092*/ 	.short	0x0020
        /*0094*/ 	.byte	0x00, 0xf0, 0x11, 0x00


	//----- nvinfo : EIATTR_KPARAM_INFO
	.align		4
.L_127:
        /*0098*/ 	.byte	0x04, 0x17
        /*009a*/ 	.short	(.L_129 - .L_128)
.L_128:
        /*009c*/ 	.word	0x00000000
        /*00a0*/ 	.short	0x0004
        /*00a2*/ 	.short	0x001c
        /*00a4*/ 	.byte	0x00, 0xf0, 0x11, 0x00


	//----- nvinfo : EIATTR_KPARAM_INFO
	.align		4
.L_129:
        /*00a8*/ 	.byte	0x04, 0x17
        /*00aa*/ 	.short	(.L_131 - .L_130)
.L_130:
        /*00ac*/ 	.word	0x00000000
        /*00b0*/ 	.short	0x0003
        /*00b2*/ 	.short	0x0018
        /*00b4*/ 	.byte	0x00, 0xf0, 0x11, 0x00


	//----- nvinfo : EIATTR_KPARAM_INFO
	.align		4
.L_131:
        /*00b8*/ 	.byte	0x04, 0x17
        /*00ba*/ 	.short	(.L_133 - .L_132)
.L_132:
        /*00bc*/ 	.word	0x00000000
        /*00c0*/ 	.short	0x0002
        /*00c2*/ 	.short	0x0010
        /*00c4*/ 	.byte	0x00, 0xf5, 0x21, 0x00


	//----- nvinfo : EIATTR_KPARAM_INFO
	.align		4
.L_133:
        /*00c8*/ 	.byte	0x04, 0x17
        /*00ca*/ 	.short	(.L_135 - .L_134)
.L_134:
        /*00cc*/ 	.word	0x00000000
        /*00d0*/ 	.short	0x0001
        /*00d2*/ 	.short	0x0008
        /*00d4*/ 	.byte	0x00, 0xf5, 0x21, 0x00


	//----- nvinfo : EIATTR_KPARAM_INFO
	.align		4
.L_135:
        /*00d8*/ 	.byte	0x04, 0x17
        /*00da*/ 	.short	(.L_137 - .L_136)
.L_136:
        /*00dc*/ 	.word	0x00000000
        /*00e0*/ 	.short	0x0000
        /*00e2*/ 	.short	0x0000
        /*00e4*/ 	.byte	0x00, 0xf5, 0x21, 0x00


	//----- nvinfo : EIATTR_SPARSE_MMA_MASK
	.align		4
.L_137:
        /*00e8*/ 	.byte	0x03, 0x50
        /*00ea*/ 	.short	0x0000


	//----- nvinfo : EIATTR_MAXREG_COUNT
	.align		4
        /*00ec*/ 	.byte	0x03, 0x1b
        /*00ee*/ 	.short	0x00ff


	//----- nvinfo : EIATTR_MERCURY_ISA_VERSION
	.align		4
        /*00f0*/ 	.byte	0x03, 0x5f
        /*00f2*/ 	.short	0x0101


	//----- nvinfo : EIATTR_VRC_CTA_INIT_COUNT
	.align		4
        /*00f4*/ 	.byte	0x02, 0x4a
	.zero		1
	.zero		1


	//----- nvinfo : EIATTR_EXIT_INSTR_OFFSETS
	.align		4
        /*00f8*/ 	.byte	0x04, 0x1c
        /*00fa*/ 	.short	(.L_139 - .L_138)


	//   ....[0]....
.L_138:
        /*00fc*/ 	.word	0x00000080


	//   ....[1]....
        /*0100*/ 	.word	0x00000e60


	//----- nvinfo : EIATTR_CRS_STACK_SIZE
	.align		4
.L_139:
        /*0104*/ 	.byte	0x04, 0x1e
        /*0106*/ 	.short	(.L_141 - .L_140)
.L_140:
        /*0108*/ 	.word	0x00000000


	//----- nvinfo : EIATTR_CBANK_PARAM_SIZE
	.align		4
.L_141:
        /*010c*/ 	.byte	0x03, 0x19
        /*010e*/ 	.short	0x0044


	//----- nvinfo : EIATTR_PARAM_CBANK
	.align		4
        /*0110*/ 	.byte	0x04, 0x0a
        /*0112*/ 	.short	(.L_143 - .L_142)
	.align		4
.L_142:
        /*0114*/ 	.word	index@(.nv.constant0.MAXPOOLFNOIND3D)
        /*0118*/ 	.short	0x0380
        /*011a*/ 	.short	0x0044


	//----- nvinfo : EIATTR_SW_WAR
	.align		4
.L_143:
        /*011c*/ 	.byte	0x04, 0x36
        /*011e*/ 	.short	(.L_145 - .L_144)
.L_144:
        /*0120*/ 	.word	0x00000008
.L_145:


//--------------------- .nv.info.REVMAXPOOLF      --------------------------
	.section	.nv.info.REVMAXPOOLF,"",@"SHT_CUDA_INFO"
	.sectionflags	@""
	.align	4


	//----- nvinfo : EIATTR_CUDA_API_VERSION
	.align		4
        /*0000*/ 	.byte	0x04, 0x37
        /*0002*/ 	.short	(.L_147 - .L_146)
.L_146:
        /*0004*/ 	.word	0x00000082


	//----- nvinfo : EIATTR_KPARAM_INFO
	.align		4
.L_147:
        /*0008*/ 	.byte	0x04, 0x17
        /*000a*/ 	.short	(.L_149 - .L_148)
.L_148:
        /*000c*/ 	.word	0x00000000
        /*0010*/ 	.short	0x000a
        /*0012*/ 	.short	0x0034
        /*0014*/ 	.byte	0x00, 0xf0, 0x11, 0x00


	//----- nvinfo : EIATTR_KPARAM_INFO
	.align		4
.L_149:
        /*0018*/ 	.byte	0x04, 0x17
        /*001a*/ 	.short	(.L_151 - .L_150)
.L_150:
        /*001c*/ 	.word	0x00000000
        /*0020*/ 	.short	0x0009
        /*0022*/ 	.short	0x0030
        /*0024*/ 	.byte	0x00, 0xf0, 0x11, 0x00


	//----- nvinfo : EIATTR_KPARAM_INFO
	.align		4
.L_151:
        /*0028*/ 	.byte	0x04, 0x17
        /*002a*/ 	.short	(.L_153 - .L_152)
.L_152:
        /*002c*/ 	.word	0x00000000
        /*0030*/ 	.short	0x0008
        /*0032*/ 	.short	0x002c
        /*0034*/ 	.byte	0x00, 0xf0, 0x11, 0x00


	//----- nvinfo : EIATTR_KPARAM_INFO
	.align		4
.L_153:
        /*0038*/ 	.byte	0x04, 0x17
        /*003a*/ 	.short	(.L_155 - .L_154)
.L_154:
        /*003c*/ 	.word	0x00000000
        /*0040*/ 	.short	0x0007
        /*0042*/ 	.short	0x0028
        /*0044*/ 	.byte	0x00, 0xf0, 0x11, 0x00


	//----- nvinfo : EIATTR_KPARAM_INFO
	.align		4
.L_155:
        /*0048*/ 	.byte	0x04, 0x17
        /*004a*/ 	.short	(.L_157 - .L_156)
.L_156:
        /*004c*/ 	.word	0x00000000
        /*0050*/ 	.short	0x0006
        /*0052*/ 	.short	0x0024
        /*0054*/ 	.byte	0x00, 0xf0, 0x11, 0x00


	//----- nvinfo : EIATTR_KPARAM_INFO
	.align		4
.L_157:
        /*0058*/ 	.byte	0x04, 0x17
        /*005a*/ 	.short	(.L_159 - .L_158)
.L_158:
        /*005c*/ 	.word	0x00000000
        /*0060*/ 	.short	0x0005
        /*0062*/ 	.short	0x0020
        /*0064*/ 	.byte	0x00, 0xf0, 0x11, 0x00


	//----- nvinfo : EIATTR_KPARAM_INFO
	.align		4
.L_159:
        /*0068*/ 	.byte	0x04, 0x17
        /*006a*/ 	.short	(.L_161 - .L_160)
.L_160:
        /*006c*/ 	.word	0x00000000
        /*0070*/ 	.short	0x0004
        /*0072*/ 	.short	0x001c
        /*0074*/ 	.byte	0x00, 0xf0, 0x11, 0x00


	//----- nvinfo : EIATTR_KPARAM_INFO
	.align		4
.L_161:
        /*0078*/ 	.byte	0x04, 0x17
        /*007a*/ 	.short	(.L_163 - .L_162)
.L_162:
        /*007c*/ 	.word	0x00000000
        /*0080*/ 	.short	0x0003
        /*0082*/ 	.short	0x0018
        /*0084*/ 	.byte	0x00, 0xf0, 0x11, 0x00


	//----- nvinfo : EIATTR_KPARAM_INFO
	.align		4
.L_163:
        /*0088*/ 	.byte	0x04, 0x17
        /*008a*/ 	.short	(.L_165 - .L_164)
.L_164:
        /*008c*/ 	.word	0x00000000
        /*0090*/ 	.short	0x0002
        /*0092*/ 	.short	0x0010
        /*0094*/ 	.byte	0x00, 0xf5, 0x21, 0x00


	//----- nvinfo : EIATTR_KPARAM_INFO
	.align		4
.L_165:
        /*0098*/ 	.byte	0x04, 0x17
        /*009a*/ 	.short	(.L_167 - .L_166)
.L_166:
        /*009c*/ 	.word	0x00000000
        /*00a0*/ 	.short	0x0001
        /*00a2*/ 	.short	0x0008
        /*00a4*/ 	.byte	0x00, 0xf5, 0x21, 0x00


	//----- nvinfo : EIATTR_KPARAM_INFO
	.align		4
.L_167:
        /*00a8*/ 	.byte	0x04, 0x17
        /*00aa*/ 	.short	(.L_169 - .L_168)
.L_168:
        /*00ac*/ 	.word	0x00000000
        /*00b0*/ 	.short	0x0000
        /*00b2*/ 	.short	0x0000
        /*00b4*/ 	.byte	0x00, 0xf5, 0x21, 0x00


	//----- nvinfo : EIATTR_SPARSE_MMA_MASK
	.align		4
.L_169:
        /*00b8*/ 	.byte	0x03, 0x50
        /*00ba*/ 	.short	0x0000


	//----- nvinfo : EIATTR_MAXREG_COUNT
	.align		4
        /*00bc*/ 	.byte	0x03, 0x1b
        /*00be*/ 	.short	0x00ff


	//----- nvinfo : EIATTR_MERCURY_ISA_VERSION
	.align		4
        /*00c0*/ 	.byte	0x03, 0x5f
        /*00c2*/ 	.short	0x0101


	//----- nvinfo : EIATTR_VRC_CTA_INIT_COUNT
	.align		4
        /*00c4*/ 	.byte	0x02, 0x4a
	.zero		1
	.zero		1


	//----- nvinfo : EIATTR_EXIT_INSTR_OFFSETS
	.align		4
        /*00c8*/ 	.byte	0x04, 0x1c
        /*00ca*/ 	.short	(.L_171 - .L_170)


	//   ....[0]....
.L_170:
        /*00cc*/ 	.word	0x00000080


	//   ....[1]....
        /*00d0*/ 	.word	0x00000570


	//----- nvinfo : EIATTR_CBANK_PARAM_SIZE
	.align		4
.L_171:
        /*00d4*/ 	.byte	0x03, 0x19
        /*00d6*/ 	.short	0x0038


	//----- nvinfo : EIATTR_PARAM_CBANK
	.align		4
        /*00d8*/ 	.byte	0x04, 0x0a
        /*00da*/ 	.short	(.L_173 - .L_172)
	.align		4
.L_172:
        /*00dc*/ 	.word	index@(.nv.constant0.REVMAXPOOLF)
        /*00e0*/ 	.short	0x0380
        /*00e2*/ 	.short	0x0038


	//----- nvinfo : EIATTR_SW_WAR
	.align		4
.L_173:
        /*00e4*/ 	.byte	0x04, 0x36
        /*00e6*/ 	.short	(.L_175 - .L_174)
.L_174:
        /*00e8*/ 	.word	0x00000008
.L_175:


//--------------------- .nv.info.MAXPOOLFIND      --------------------------
	.section	.nv.info.MAXPOOLFIND,"",@"SHT_CUDA_INFO"
	.sectionflags	@""
	.align	4


	//----- nvinfo : EIATTR_CUDA_API_VERSION
	.align		4
        /*0000*/ 	.byte	0x04, 0x37
        /*0002*/ 	.short	(.L_177 - .L_176)
.L_176:
        /*0004*/ 	.word	0x00000082


	//----- nvinfo : EIATTR_KPARAM_INFO
	.align		4
.L_177:
        /*0008*/ 	.byte	0x04, 0x17
        /*000a*/ 	.short	(.L_179 - .L_178)
.L_178:
        /*000c*/ 	.word	0x00000000
        /*0010*/ 	.short	0x000a
        /*0012*/ 	.short	0x0034
        /*0014*/ 	.byte	0x00, 0xf0, 0x11, 0x00


	//----- nvinfo : EIATTR_KPARAM_INFO
	.align		4
.L_179:
        /*0018*/ 	.byte	0x04, 0x17
        /*001a*/ 	.short	(.L_181 - .L_180)
.L_180:
        /*001c*/ 	.word	0x00000000
        /*0020*/ 	.short	0x0009
        /*0022*/ 	.short	0x0030
        /*0024*/ 	.byte	0x00, 0xf0, 0x11, 0x00


	//----- nvinfo : EIATTR_KPARAM_INFO
	.align		4
.L_181:
        /*0028*/ 	.byte	0x04, 0x17
        /*002a*/ 	.short	(.L_183 - .L_182)
.L_182:
        /*002c*/ 	.word	0x00000000
        /*0030*/ 	.short	0x0008
        /*0032*/ 	.short	0x002c
        /*0034*/ 	.byte	0x00, 0xf0, 0x11, 0x00


	//----- nvinfo : EIATTR_KPARAM_INFO
	.align		4
.L_183:
        /*0038*/ 	.byte	0x04, 0x17
        /*003a*/ 	.short	(.L_185 - .L_184)
.L_184:
        /*003c*/ 	.word	0x00000000
        /*0040*/ 	.short	0x0007
        /*0042*/ 	.short	0x0028
        /*0044*/ 	.byte	0x00, 0xf0, 0x11, 0x00


	//----- nvinfo : EIATTR_KPARAM_INFO
	.align		4
.L_185:
        /*0048*/ 	.byte	0x04, 0x17
        /*004a*/ 	.short	(.L_187 - .L_186)
.L_186:
        /*004c*/ 	.word	0x00000000
        /*0050*/ 	.short	0x0006
        /*0052*/ 	.short	0x0024
        /*0054*/ 	.byte	0x00, 0xf0, 0x11, 0x00


	//----- nvinfo : EIATTR_KPARAM_INFO
	.align		4
.L_187:
        /*0058*/ 	.byte	0x04, 0x17
        /*005a*/ 	.short	(.L_189 - .L_188)
.L_188:
        /*005c*/ 	.word	0x00000000
        /*0060*/ 	.short	0x0005
        /*0062*/ 	.short	0x0020
        /*0064*/ 	.byte	0x00, 0xf0, 0x11, 0x00


	//----- nvinfo : EIATTR_KPARAM_INFO
	.align		4
.L_189:
        /*0068*/ 	.byte	0x04, 0x17
        /*006a*/ 	.short	(.L_191 - .L_190)
.L_190:
        /*006c*/ 	.word	0x00000000
        /*0070*/ 	.short	0x0004
        /*0072*/ 	.short	0x001c
        /*0074*/ 	.byte	0x00, 0xf0, 0x11, 0x00


	//----- nvinfo : EIATTR_KPARAM_INFO
	.align		4
.L_191:
        /*0078*/ 	.byte	0x04, 0x17
        /*007a*/ 	.short	(.L_193 - .L_192)
.L_192:
        /*007c*/ 	.word	0x00000000
        /*0080*/ 	.short	0x0003
        /*0082*/ 	.short	0x0018
        /*0084*/ 	.byte	0x00, 0xf0, 0x11, 0x00


	//----- nvinfo : EIATTR_KPARAM_INFO
	.align		4
.L_193:
        /*0088*/ 	.byte	0x04, 0x17
        /*008a*/ 	.short	(.L_195 - .L_194)
.L_194:
        /*008c*/ 	.word	0x00000000
        /*0090*/ 	.short	0x0002
        /*0092*/ 	.short	0x0010
        /*0094*/ 	.byte	0x00, 0xf5, 0x21, 0x00


	//----- nvinfo : EIATTR_KPARAM_INFO
	.align		4
.L_195:
        /*0098*/ 	.byte	0x04, 0x17
        /*009a*/ 	.short	(.L_197 - .L_196)
.L_196:
        /*009c*/ 	.word	0x00000000
        /*00a0*/ 	.short	0x0001
        /*00a2*/ 	.short	0x0008
        /*00a4*/ 	.byte	0x00, 0xf5, 0x21, 0x00


	//----- nvinfo : EIATTR_KPARAM_INFO
	.align		4
.L_197:
        /*00a8*/ 	.byte	0x04, 0x17
        /*00aa*/ 	.short	(.L_199 - .L_198)
.L_198:
        /*00ac*/ 	.word	0x00000000
        /*00b0*/ 	.short	0x0000
        /*00b2*/ 	.short	0x0000
        /*00b4*/ 	.byte	0x00, 0xf5, 0x21, 0x00


	//----- nvinfo : EIATTR_SPARSE_MMA_MASK
	.align		4
.L_199:
        /*00b8*/ 	.byte	0x03, 0x50
        /*00ba*/ 	.short	0x0000


	//----- nvinfo : EIATTR_MAXREG_COUNT
	.align		4
        /*00bc*/ 	.byte	0x03, 0x1b
        /*00be*/ 	.short	0x00ff


	//----- nvinfo : EIATTR_MERCURY_ISA_VERSION
	.align		4
        /*00c0*/ 	.byte	0x03, 0x5f
        /*00c2*/ 	.short	0x0101


	//----- nvinfo : EIATTR_VRC_CTA_INIT_COUNT
	.align		4
        /*00c4*/ 	.byte	0x02, 0x4a
	.zero		1
	.zero		1


	//----- nvinfo : EIATTR_EXIT_INSTR_OFFSETS
	.align		4
        /*00c8*/ 	.byte	0x04, 0x1c
        /*00ca*/ 	.short	(.L_201 - .L_200)


	//   ....[0]....
.L_200:
        /*00cc*/ 	.word	0x00000080


	//   ....[1]....
        /*00d0*/ 	.word	0x00000570


	//----- nvinfo : EIATTR_CBANK_PARAM_SIZE
	.align		4
.L_201:
        /*00d4*/ 	.byte	0x03, 0x19
        /*00d6*/ 	.short	0x0038


	//----- nvinfo : EIATTR_PARAM_CBANK
	.align		4
        /*00d8*/ 	.byte	0x04, 0x0a
        /*00da*/ 	.short	(.L_203 - .L_202)
	.align		4
.L_202:
        /*00dc*/ 	.word	index@(.nv.constant0.MAXPOOLFIND)
        /*00e0*/ 	.short	0x0380
        /*00e2*/ 	.short	0x0038


	//----- nvinfo : EIATTR_SW_WAR
	.align		4
.L_203:
        /*00e4*/ 	.byte	0x04, 0x36
        /*00e6*/ 	.short	(.L_205 - .L_204)
.L_204:
        /*00e8*/ 	.word	0x00000008
.L_205:


//--------------------- .nv.info.MAXPOOLFNOIND    --------------------------
	.section	.nv.info.MAXPOOLFNOIND,"",@"SHT_CUDA_INFO"
	.sectionflags	@""
	.align	4


	//----- nvinfo : EIATTR_CUDA_API_VERSION
	.align		4
        /*0000*/ 	.byte	0x04, 0x37
        /*0002*/ 	.short	(.L_207 - .L_206)
.L_206:
        /*0004*/ 	.word	0x00000082


	//----- nvinfo : EIATTR_KPARAM_INFO
	.align		4
.L_207:
        /*0008*/ 	.byte	0x04, 0x17
        /*000a*/ 	.short	(.L_209 - .L_208)
.L_208:
        /*000c*/ 	.word	0x00000000
        /*0010*/ 	.short	0x000a
        /*0012*/ 	.short	0x0034
        /*0014*/ 	.byte	0x00, 0xf0, 0x11, 0x00


	//----- nvinfo : EIATTR_KPARAM_INFO
	.align		4
.L_209:
        /*0018*/ 	.byte	0x04, 0x17
        /*001a*/ 	.short	(.L_211 - .L_210)
.L_210:
        /*001c*/ 	.word	0x00000000
        /*0020*/ 	.short	0x0009
        /*0022*/ 	.short	0x0030
        /*0024*/ 	.byte	0x00, 0xf0, 0x11, 0x00


	//----- nvinfo : EIATTR_KPARAM_INFO
	.align		4
.L_211:
        /*0028*/ 	.byte	0x04, 0x17
        /*002a*/ 	.short	(.L_213 - .L_212)
.L_212:
        /*002c*/ 	.word	0x00000000
        /*0030*/ 	.short	0x0008
        /*0032*/ 	.short	0x002c
        /*0034*/ 	.byte	0x00, 0xf0, 0x11, 0x00


	//----- nvinfo : EIATTR_KPARAM_INFO
	.align		4
.L_213:
        /*0038*/ 	.byte	0x04, 0x17
        /*003a*/ 	.short	(.L_215 - .L_214)
.L_214:
        /*003c*/ 	.word	0x00000000
        /*0040*/ 	.short	0x0007
        /*0042*/ 	.short	0x0028
        /*0044*/ 	.byte	0x00, 0xf0, 0x11, 0x00


	//----- nvinfo : EIATTR_KPARAM_INFO
	.align		4
.L_215:
        /*0048*/ 	.byte	0x04, 0x17
        /*004a*/ 	.short	(.L_217 - .L_216)
.L_216:
        /*004c*/ 	.word	0x00000000
        /*0050*/ 	.short	0x0006
        /*0052*/ 	.short	0x0024
        /*0054*/ 	.byte	0x00, 0xf0, 0x11, 0x00


	//----- nvinfo : EIATTR_KPARAM_INFO
	.align		4
.L_217:
        /*0058*/ 	.byte	0x04, 0x17
        /*005a*/ 	.short	(.L_219 - .L_218)
.L_218:
        /*005c*/ 	.word	0x00000000
        /*0060*/ 	.short	0x0005
        /*0062*/ 	.short	0x0020
        /*0064*/ 	.byte	0x00, 0xf0, 0x11, 0x00


	//----- nvinfo : EIATTR_KPARAM_INFO
	.align		4
.L_219:
        /*0068*/ 	.byte	0x04, 0x17
        /*006a*/ 	.short	(.L_221 - .L_220)
.L_220:
        /*006c*/ 	.word	0x00000000
        /*0070*/ 	.short	0x0004
        /*0072*/ 	.short	0x001c
        /*0074*/ 	.byte	0x00, 0xf0, 0x11, 0x00


	//----- nvinfo : EIATTR_KPARAM_INFO
	.align		4
.L_221:
        /*0078*/ 	.byte	0x04, 0x17
        /*007a*/ 	.short	(.L_223 - .L_222)
.L_222:
        /*007c*/ 	.word	0x00000000
        /*0080*/ 	.short	0x0003
        /*0082*/ 	.short	0x0018
        /*0084*/ 	.byte	0x00, 0xf0, 0x11, 0x00


	//----- nvinfo : EIATTR_KPARAM_INFO
	.align		4
.L_223:
        /*0088*/ 	.byte	0x04, 0x17
        /*008a*/ 	.short	(.L_225 - .L_224)
.L_224:
        /*008c*/ 	.word	0x00000000
        /*0090*/ 	.short	0x0002
        /*0092*/ 	.short	0x0010
        /*0094*/ 	.byte	0x00, 0xf5, 0x21, 0x00


	//----- nvinfo : EIATTR_KPARAM_INFO
	.align		4
.L_225:
        /*0098*/ 	.byte	0x04, 0x17
        /*009a*/ 	.short	(.L_227 - .L_226)
.L_226:
        /*009c*/ 	.word	0x00000000
        /*00a0*/ 	.short	0x0001
        /*00a2*/ 	.short	0x0008
        /*00a4*/ 	.byte	0x00, 0xf5, 0x21, 0x00


	//----- nvinfo : EIATTR_KPARAM_INFO
	.align		4
.L_227:
        /*00a8*/ 	.byte	0x04, 0x17
        /*00aa*/ 	.short	(.L_229 - .L_228)
.L_228:
        /*00ac*/ 	.word	0x00000000
        /*00b0*/ 	.short	0x0000
        /*00b2*/ 	.short	0x0000
        /*00b4*/ 	.byte	0x00, 0xf5, 0x21, 0x00


	//----- nvinfo : EIATTR_SPARSE_MMA_MASK
	.align		4
.L_229:
        /*00b8*/ 	.byte	0x03, 0x50
        /*00ba*/ 	.short	0x0000


	//----- nvinfo : EIATTR_MAXREG_COUNT
	.align		4
        /*00bc*/ 	.byte	0x03, 0x1b
        /*00be*/ 	.short	0x00ff


	//----- nvinfo : EIATTR_MERCURY_ISA_VERSION
	.align		4
        /*00c0*/ 	.byte	0x03, 0x5f
        /*00c2*/ 	.short	0x0101


	//----- nvinfo : EIATTR_VRC_CTA_INIT_COUNT
	.align		4
        /*00c4*/ 	.byte	0x02, 0x4a
	.zero		1
	.zero		1


	//----- nvinfo : EIATTR_EXIT_INSTR_OFFSETS
	.align		4
        /*00c8*/ 	.byte	0x04, 0x1c
        /*00ca*/ 	.short	(.L_231 - .L_230)


	//   ....[0]....
.L_230:
        /*00cc*/ 	.word	0x00000080


	//   ....[1]....
        /*00d0*/ 	.word	0x00000bf0


	//----- nvinfo : EIATTR_CRS_STACK_SIZE
	.align		4
.L_231:
        /*00d4*/ 	.byte	0x04, 0x1e
        /*00d6*/ 	.short	(.L_233 - .L_232)
.L_232:
        /*00d8*/ 	.word	0x00000000


	//----- nvinfo : EIATTR_CBANK_PARAM_SIZE
	.align		4
.L_233:
        /*00dc*/ 	.byte	0x03, 0x19
        /*00de*/ 	.short	0x0038


	//----- nvinfo : EIATTR_PARAM_CBANK
	.align		4
        /*00e0*/ 	.byte	0x04, 0x0a
        /*00e2*/ 	.short	(.L_235 - .L_234)
	.align		4
.L_234:
        /*00e4*/ 	.word	index@(.nv.constant0.MAXPOOLFNOIND)
        /*00e8*/ 	.short	0x0380
        /*00ea*/ 	.short	0x0038


	//----- nvinfo : EIATTR_SW_WAR
	.align		4
.L_235:
        /*00ec*/ 	.byte	0x04, 0x36
        /*00ee*/ 	.short	(.L_237 - .L_236)
.L_236:
        /*00f0*/ 	.word	0x00000008
.L_237:


//--------------------- .nv.callgraph             --------------------------
	.section	.nv.callgraph,"",@"SHT_CUDA_CALLGRAPH"
	.align	4
	.sectionentsize	8
	.align		4
        /*0000*/ 	.word	0x00000000
	.align		4
        /*0004*/ 	.word	0xffffffff
	.align		4
        /*0008*/ 	.word	0x00000000
	.align		4
        /*000c*/ 	.word	0xfffffffe
	.align		4
        /*0010*/ 	.word	0x00000000
	.align		4
        /*0014*/ 	.word	0xfffffffd
	.align		4
        /*0018*/ 	.word	0x00000000
	.align		4
        /*001c*/ 	.word	0xfffffffc


//--------------------- .text.REVMAXPOOLF3D       --------------------------
	.section	.text.REVMAXPOOLF3D,"ax",@progbits
	.align	128
        .global         REVMAXPOOLF3D
        .type           REVMAXPOOLF3D,@function
        .size           REVMAXPOOLF3D,(.L_x_45 - REVMAXPOOLF3D)
        .other          REVMAXPOOLF3D,@"STO_CUDA_ENTRY STV_DEFAULT"
REVMAXPOOLF3D:
.text.REVMAXPOOLF3D:
[----:B------:R-:W-:Y:S01]  /*0000*/  LDC R1, c[0x0][0x37c] ;  /* 0x0000df00ff017b82 */ /* 0x000fe20000000800 */
[----:B------:R-:W0:Y:S07]  /*0010*/  S2R R3, SR_TID.X ;  /* 0x0000000000037919 */ /* 0x000e2e0000002100 */
[----:B------:R-:W0:Y:S01]  /*0020*/  S2UR UR4, SR_CTAID.X ;  /* 0x00000000000479c3 */ /* 0x000e220000002500 */
[----:B------:R-:W1:Y:S07]  /*0030*/  LDCU.64 UR6, c[0x0][0x398] ;  /* 0x00007300ff0677ac */ /* 0x000e6e0008000a00 */
[----:B------:R-:W0:Y:S02]  /*0040*/  LDC R0, c[0x0][0x360] ;  /* 0x0000d800ff007b82 */ /* 0x000e240000000800 */
[----:B0-----:R-:W-:-:S05]  /*0050*/  IMAD R0, R0, UR4, R3 ;  /* 0x0000000400007c24 */ /* 0x001fca000f8e0203 */
[C---:B-1----:R-:W-:Y:S02]  /*0060*/  ISETP.GE.U32.AND P0, PT, R0.reuse, UR6, PT ;  /* 0x0000000600007c0c */ /* 0x042fe4000bf06070 */
[----:B------:R-:W-:-:S11]  /*0070*/  IADD3 R0, PT, PT, R0, UR7, RZ ;  /* 0x0000000700007c10 */ /* 0x000fd6000fffe0ff */
[----:B------:R-:W-:Y:S05]  /*0080*/  @P0 EXIT ;  /* 0x000000000000094d */ /* 0x000fea0003800000 */
[----:B------:R-:W0:Y:S01]  /*0090*/  LDC.64 R4, c[0x0][0x390] ;  /* 0x0000e400ff047b82 */ /* 0x000e220000000a00 */
[----:B------:R-:W1:Y:S01]  /*00a0*/  LDCU.64 UR6, c[0x0][0x358] ;  /* 0x00006b00ff0677ac */ /* 0x000e620008000a00 */
[----:B------:R-:W2:Y:S06]  /*00b0*/  LDCU.128 UR8, c[0x0][0x3a0] ;  /* 0x00007400ff0877ac */ /* 0x000eac0008000c00 */
[----:B------:R-:W3:Y:S01]  /*00c0*/  LDC.64 R2, c[0x0][0x380] ;  /* 0x0000e000ff027b82 */ /* 0x000ee20000000a00 */
[----:B------:R-:W4:Y:S01]  /*00d0*/  LDCU.128 UR12, c[0x0][0x3b0] ;  /* 0x00007600ff0c77ac */ /* 0x000f220008000c00 */
[----:B------:R-:W5:Y:S01]  /*00e0*/  LDCU UR5, c[0x0][0x3c0] ;  /* 0x00007800ff0577ac */ /* 0x000f620008000800 */
[----:B0-----:R-:W-:-:S06]  /*00f0*/  IMAD.WIDE.U32 R4, R0, 0x4, R4 ;  /* 0x0000000400047825 */ /* 0x001fcc00078e0004 */
[----:B-1----:R0:W5:Y:S01]  /*0100*/  LDG.E R4, desc[UR6][R4.64] ;  /* 0x0000000604047981 */ /* 0x002162000c1e1900 */
[----:B---3--:R-:W-:-:S06]  /*0110*/  IMAD.WIDE.U32 R2, R0, 0x4, R2 ;  /* 0x0000000400027825 */ /* 0x008fcc00078e0002 */
[----:B------:R1:W3:Y:S01]  /*0120*/  LDG.E R2, desc[UR6][R2.64] ;  /* 0x0000000602027981 */ /* 0x0002e2000c1e1900 */
[----:B--2---:R-:W2:Y:S01]  /*0130*/  I2F.U32.RP R8, UR8 ;  /* 0x0000000800087d06 */ /* 0x004ea20008209000 */
[----:B------:R-:W-:Y:S01]  /*0140*/  ISETP.NE.U32.AND P2, PT, RZ, UR8, PT ;  /* 0x00000008ff007c0c */ /* 0x000fe2000bf45070 */
[----:B----4-:R-:W-:Y:S01]  /*0150*/  UIMAD UR4, UR15, UR14, URZ ;  /* 0x0000000e0f0472a4 */ /* 0x010fe2000f8e02ff */
[----:B------:R-:W-:-:S05]  /*0160*/  ISETP.NE.U32.AND P3, PT, RZ, UR9, PT ;  /* 0x00000009ff007c0c */ /* 0x000fca000bf65070 */
[----:B------:R-:W4:Y:S08]  /*0170*/  I2F.U32.RP R10, UR9 ;  /* 0x00000009000a7d06 */ /* 0x000f300008209000 */
[----:B--2---:R-:W2:Y:S08]  /*0180*/  MUFU.RCP R8, R8 ;  /* 0x0000000800087308 */ /* 0x004eb00000001000 */
[----:B----4-:R-:W4:Y:S08]  /*0190*/  MUFU.RCP R10, R10 ;  /* 0x0000000a000a7308 */ /* 0x010f300000001000 */
[----:B------:R-:W-:Y:S01]  /*01a0*/  I2F.U32.RP R12, UR14 ;  /* 0x0000000e000c7d06 */ /* 0x000fe20008209000 */
[----:B--2---:R-:W-:-:S07]  /*01b0*/  VIADD R6, R8, 0xffffffe ;  /* 0x0ffffffe08067836 */ /* 0x004fce0000000000 */
[----:B------:R2:W0:Y:S01]  /*01c0*/  F2I.FTZ.U32.TRUNC.NTZ R7, R6 ;  /* 0x0000000600077305 */ /* 0x000422000021f000 */
[----:B----4-:R-:W-:-:S07]  /*01d0*/  VIADD R8, R10, 0xffffffe ;  /* 0x0ffffffe0a087836 */ /* 0x010fce0000000000 */
[----:B------:R4:W-:Y:S01]  /*01e0*/  F2I.FTZ.U32.TRUNC.NTZ R9, R8 ;  /* 0x0000000800097305 */ /* 0x0009e2000021f000 */
[----:B--2---:R-:W-:Y:S01]  /*01f0*/  IMAD.MOV.U32 R6, RZ, RZ, RZ ;  /* 0x000000ffff067224 */ /* 0x004fe200078e00ff */
[----:B0-----:R-:W-:-:S06]  /*0200*/  IADD3 R5, PT, PT, RZ, -R7, RZ ;  /* 0x80000007ff057210 */ /* 0x001fcc0007ffe0ff */
[----:B------:R-:W0:Y:S01]  /*0210*/  MUFU.RCP R12, R12 ;  /* 0x0000000c000c7308 */ /* 0x000e220000001000 */
[----:B----4-:R-:W-:Y:S02]  /*0220*/  IMAD.MOV.U32 R8, RZ, RZ, RZ ;  /* 0x000000ffff087224 */ /* 0x010fe400078e00ff */
[----:B-1----:R-:W-:-:S04]  /*0230*/  IMAD R3, R5, UR8, RZ ;  /* 0x0000000805037c24 */ /* 0x002fc8000f8e02ff */
[----:B------:R-:W-:Y:S01]  /*0240*/  IMAD.HI.U32 R3, R7, R3, R6 ;  /* 0x0000000307037227 */ /* 0x000fe200078e0006 */
[----:B------:R-:W1:Y:S05]  /*0250*/  I2F.U32.RP R11, UR10 ;  /* 0x0000000a000b7d06 */ /* 0x000e6a0008209000 */
[----:B------:R-:W-:-:S03]  /*0260*/  IMAD.HI.U32 R3, R3, R0, RZ ;  /* 0x0000000003037227 */ /* 0x000fc600078e00ff */
[----:B------:R-:W2:Y:S01]  /*0270*/  I2F.U32.RP R13, UR15 ;  /* 0x0000000f000d7d06 */ /* 0x000ea20008209000 */
[----:B0-----:R-:W-:Y:S01]  /*0280*/  VIADD R6, R12, 0xffffffe ;  /* 0x0ffffffe0c067836 */ /* 0x001fe20000000000 */
[----:B------:R-:W-:-:S05]  /*0290*/  IADD3 R5, PT, PT, -R3, RZ, RZ ;  /* 0x000000ff03057210 */ /* 0x000fca0007ffe1ff */
[----:B------:R-:W-:Y:S01]  /*02a0*/  IMAD R5, R5, UR8, R0 ;  /* 0x0000000805057c24 */ /* 0x000fe2000f8e0200 */
[----:B------:R0:W-:Y:S04]  /*02b0*/  F2I.FTZ.U32.TRUNC.NTZ R7, R6 ;  /* 0x0000000600077305 */ /* 0x0001e8000021f000 */
[----:B------:R-:W-:-:S04]  /*02c0*/  ISETP.GE.U32.AND P0, PT, R5, UR8, PT ;  /* 0x0000000805007c0c */ /* 0x000fc8000bf06070 */
[----:B-1----:R-:W1:Y:S01]  /*02d0*/  MUFU.RCP R11, R11 ;  /* 0x0000000b000b7308 */ /* 0x002e620000001000 */
[----:B0-----:R-:W-:-:S07]  /*02e0*/  HFMA2 R6, -RZ, RZ, 0, 0 ;  /* 0x00000000ff067431 */ /* 0x001fce00000001ff */
[----:B------:R-:W0:Y:S01]  /*02f0*/  I2F.U32.RP R12, UR4 ;  /* 0x00000004000c7d06 */ /* 0x000e220008209000 */
[----:B------:R-:W-:Y:S01]  /*0300*/  @P0 IADD3 R5, PT, PT, R5, -UR8, RZ ;  /* 0x8000000805050c10 */ /* 0x000fe2000fffe0ff */
[----:B------:R-:W-:-:S03]  /*0310*/  @P0 VIADD R3, R3, 0x1 ;  /* 0x0000000103030836 */ /* 0x000fc60000000000 */
[----:B------:R-:W-:Y:S02]  /*0320*/  ISETP.GE.U32.AND P1, PT, R5, UR8, PT ;  /* 0x0000000805007c0c */ /* 0x000fe4000bf26070 */
[----:B------:R-:W-:Y:S01]  /*0330*/  IADD3 R5, PT, PT, RZ, -R9, RZ ;  /* 0x80000009ff057210 */ /* 0x000fe20007ffe0ff */
[----:B--2---:R-:W-:Y:S01]  /*0340*/  MUFU.RCP R13, R13 ;  /* 0x0000000d000d7308 */ /* 0x004fe20000001000 */
[----:B-1----:R-:W-:-:S03]  /*0350*/  VIADD R11, R11, 0xffffffe ;  /* 0x0ffffffe0b0b7836 */ /* 0x002fc60000000000 */
[----:B------:R-:W-:-:S04]  /*0360*/  IMAD R5, R5, UR9, RZ ;  /* 0x0000000905057c24 */ /* 0x000fc8000f8e02ff */
[----:B------:R-:W-:Y:S01]  /*0370*/  IMAD.HI.U32 R8, R9, R5, R8 ;  /* 0x0000000509087227 */ /* 0x000fe200078e0008 */
[----:B------:R-:W-:Y:S01]  /*0380*/  IADD3 R9, PT, PT, RZ, -R7, RZ ;  /* 0x80000007ff097210 */ /* 0x000fe20007ffe0ff */
[----:B0-----:R-:W-:Y:S01]  /*0390*/  MUFU.RCP R12, R12 ;  /* 0x0000000c000c7308 */ /* 0x001fe20000001000 */
[----:B------:R-:W-:Y:S02]  /*03a0*/  @P1 IADD3 R3, PT, PT, R3, 0x1, RZ ;  /* 0x0000000103031810 */ /* 0x000fe40007ffe0ff */
[----:B------:R-:W-:Y:S01]  /*03b0*/  @!P2 LOP3.LUT R3, RZ, UR8, RZ, 0x33, !PT ;  /* 0x00000008ff03ac12 */ /* 0x000fe2000f8e33ff */
[----:B------:R-:W-:-:S04]  /*03c0*/  IMAD R9, R9, UR14, RZ ;  /* 0x0000000e09097c24 */ /* 0x000fc8000f8e02ff */
[----:B------:R-:W-:-:S04]  /*03d0*/  IMAD.HI.U32 R5, R8, R3, RZ ;  /* 0x0000000308057227 */ /* 0x000fc800078e00ff */
[----:B------:R-:W-:Y:S01]  /*03e0*/  IMAD.HI.U32 R7, R7, R9, R6 ;  /* 0x0000000907077227 */ /* 0x000fe200078e0006 */
[----:B------:R-:W-:Y:S01]  /*03f0*/  IADD3 R8, PT, PT, -R5, RZ, RZ ;  /* 0x000000ff05087210 */ /* 0x000fe20007ffe1ff */
[----:B------:R-:W0:Y:S04]  /*0400*/  F2I.FTZ.U32.TRUNC.NTZ R9, R11 ;  /* 0x0000000b00097305 */ /* 0x000e28000021f000 */
[----:B------:R-:W-:-:S05]  /*0410*/  IMAD R8, R8, UR9, R3 ;  /* 0x0000000908087c24 */ /* 0x000fca000f8e0203 */
[----:B------:R-:W-:Y:S02]  /*0420*/  ISETP.GE.U32.AND P1, PT, R8, UR9, PT ;  /* 0x0000000908007c0c */ /* 0x000fe4000bf26070 */
[----:B0-----:R-:W-:-:S05]  /*0430*/  IADD3 R11, PT, PT, RZ, -R9, RZ ;  /* 0x80000009ff0b7210 */ /* 0x001fca0007ffe0ff */
[----:B------:R-:W-:-:S06]  /*0440*/  IMAD R11, R11, UR10, RZ ;  /* 0x0000000a0b0b7c24 */ /* 0x000fcc000f8e02ff */
[----:B------:R-:W-:Y:S01]  /*0450*/  @P1 VIADD R8, R8, -UR9 ;  /* 0x8000000908081c36 */ /* 0x000fe20008000000 */
[----:B------:R-:W-:-:S04]  /*0460*/  @P1 IADD3 R5, PT, PT, R5, 0x1, RZ ;  /* 0x0000000105051810 */ /* 0x000fc80007ffe0ff */
[----:B------:R-:W-:Y:S02]  /*0470*/  ISETP.GE.U32.AND P2, PT, R8, UR9, PT ;  /* 0x0000000908007c0c */ /* 0x000fe4000bf46070 */
[----:B------:R-:W-:-:S05]  /*0480*/  MOV R8, RZ ;  /* 0x000000ff00087202 */ /* 0x000fca0000000f00 */
[----:B------:R-:W-:Y:S01]  /*0490*/  IMAD.HI.U32 R8, R9, R11, R8 ;  /* 0x0000000b09087227 */ /* 0x000fe200078e0008 */
[----:B------:R-:W-:-:S05]  /*04a0*/  IADD3 R11, PT, PT, RZ, -UR4, RZ ;  /* 0x80000004ff0b7c10 */ /* 0x000fca000fffe0ff */
[----:B------:R-:W-:Y:S02]  /*04b0*/  @P2 IADD3 R5, PT, PT, R5, 0x1, RZ ;  /* 0x0000000105052810 */ /* 0x000fe40007ffe0ff */
[----:B------:R-:W-:Y:S02]  /*04c0*/  @!P3 LOP3.LUT R5, RZ, UR9, RZ, 0x33, !PT ;  /* 0x00000009ff05bc12 */ /* 0x000fe4000f8e33ff */
[----:B------:R-:W-:Y:S02]  /*04d0*/  ISETP.NE.U32.AND P2, PT, RZ, UR14, PT ;  /* 0x0000000eff007c0c */ /* 0x000fe4000bf45070 */
[----:B------:R-:W-:Y:S01]  /*04e0*/  ISETP.NE.U32.AND P3, PT, RZ, UR10, PT ;  /* 0x0000000aff007c0c */ /* 0x000fe2000bf65070 */
[----:B------:R-:W-:Y:S01]  /*04f0*/  IMAD.HI.U32 R8, R8, R5, RZ ;  /* 0x0000000508087227 */ /* 0x000fe200078e00ff */
[----:B------:R-:W-:Y:S01]  /*0500*/  IADD3 R14, PT, PT, -R5, RZ, RZ ;  /* 0x000000ff050e7210 */ /* 0x000fe20007ffe1ff */
[----:B-----5:R-:W0:Y:S02]  /*0510*/  F2I.TRUNC.NTZ R4, R4 ;  /* 0x0000000400047305 */ /* 0x020e24000020f100 */
[----:B0-----:R-:W-:-:S05]  /*0520*/  IMAD.HI.U32 R10, R7, R4, RZ ;  /* 0x00000004070a7227 */ /* 0x001fca00078e00ff */
[----:B------:R-:W-:-:S05]  /*0530*/  IADD3 R7, PT, PT, -R10, RZ, RZ ;  /* 0x000000ff0a077210 */ /* 0x000fca0007ffe1ff */
[----:B------:R-:W-:Y:S01]  /*0540*/  IMAD R6, R7, UR14, R4 ;  /* 0x0000000e07067c24 */ /* 0x000fe2000f8e0204 */
[----:B------:R-:W-:Y:S01]  /*0550*/  IADD3 R7, PT, PT, R13, 0xffffffe, RZ ;  /* 0x0ffffffe0d077810 */ /* 0x000fe20007ffe0ff */
[----:B------:R-:W-:Y:S02]  /*0560*/  VIADD R13, R12, 0xffffffe ;  /* 0x0ffffffe0c0d7836 */ /* 0x000fe40000000000 */
[----:B------:R-:W-:Y:S01]  /*0570*/  IMAD.MOV.U32 R12, RZ, RZ, RZ ;  /* 0x000000ffff0c7224 */ /* 0x000fe200078e00ff */
[C---:B------:R-:W-:Y:S02]  /*0580*/  ISETP.GE.U32.AND P0, PT, R6.reuse, UR14, PT ;  /* 0x0000000e06007c0c */ /* 0x040fe4000bf06070 */
[----:B------:R-:W0:Y:S08]  /*0590*/  F2I.FTZ.U32.TRUNC.NTZ R7, R7 ;  /* 0x0000000700077305 */ /* 0x000e30000021f000 */
[----:B------:R-:W1:Y:S03]  /*05a0*/  F2I.FTZ.U32.TRUNC.NTZ R13, R13 ;  /* 0x0000000d000d7305 */ /* 0x000e66000021f000 */
[----:B------:R-:W-:Y:S01]  /*05b0*/  @P0 VIADD R6, R6, -UR14 ;  /* 0x8000000e06060c36 */ /* 0x000fe20008000000 */
[----:B------:R-:W-:Y:S01]  /*05c0*/  @P0 IADD3 R10, PT, PT, R10, 0x1, RZ ;  /* 0x000000010a0a0810 */ /* 0x000fe20007ffe0ff */
[----:B0-----:R-:W-:-:S03]  /*05d0*/  IMAD.MOV R15, RZ, RZ, -R7 ;  /* 0x000000ffff0f7224 */ /* 0x001fc600078e0a07 */
[----:B------:R-:W-:Y:S02]  /*05e0*/  ISETP.GE.U32.AND P1, PT, R6, UR14, PT ;  /* 0x0000000e06007c0c */ /* 0x000fe4000bf26070 */
[----:B------:R-:W-:Y:S01]  /*05f0*/  IADD3 R6, PT, PT, -R8, RZ, RZ ;  /* 0x000000ff08067210 */ /* 0x000fe20007ffe1ff */
[----:B------:R-:W-:-:S04]  /*0600*/  IMAD R15, R15, UR15, RZ ;  /* 0x0000000f0f0f7c24 */ /* 0x000fc8000f8e02ff */
[----:B------:R-:W-:Y:S02]  /*0610*/  IMAD R9, R6, UR10, R5 ;  /* 0x0000000a06097c24 */ /* 0x000fe4000f8e0205 */
[----:B------:R-:W-:Y:S02]  /*0620*/  HFMA2 R6, -RZ, RZ, 0, 0 ;  /* 0x00000000ff067431 */ /* 0x000fe400000001ff */
[----:B-1----:R-:W-:-:S04]  /*0630*/  IMAD R11, R11, R13, RZ ;  /* 0x0000000d0b0b7224 */ /* 0x002fc800078e02ff */
[----:B------:R-:W-:Y:S01]  /*0640*/  IMAD.HI.U32 R13, R13, R11, R12 ;  /* 0x0000000b0d0d7227 */ /* 0x000fe200078e000c */
[----:B------:R-:W-:Y:S02]  /*0650*/  @P1 IADD3 R10, PT, PT, R10, 0x1, RZ ;  /* 0x000000010a0a1810 */ /* 0x000fe40007ffe0ff */
[----:B------:R-:W-:Y:S01]  /*0660*/  ISETP.GE.U32.AND P1, PT, R9, UR10, PT ;  /* 0x0000000a09007c0c */ /* 0x000fe2000bf26070 */
[----:B------:R-:W-:Y:S01]  /*0670*/  IMAD.HI.U32 R7, R7, R15, R6 ;  /* 0x0000000f07077227 */ /* 0x000fe200078e0006 */
[----:B------:R-:W-:-:S03]  /*0680*/  @!P2 LOP3.LUT R10, RZ, UR14, RZ, 0x33, !PT ;  /* 0x0000000eff0aac12 */ /* 0x000fc6000f8e33ff */
[----:B------:R-:W-:-:S04]  /*0690*/  IMAD.HI.U32 R13, R13, R4, RZ ;  /* 0x000000040d0d7227 */ /* 0x000fc800078e00ff */
[----:B------:R-:W-:-:S04]  /*06a0*/  IMAD.HI.U32 R7, R7, R10, RZ ;  /* 0x0000000a07077227 */ /* 0x000fc800078e00ff */
[----:B------:R-:W-:Y:S01]  /*06b0*/  @P1 IADD3 R9, PT, PT, R9, -UR10, RZ ;  /* 0x8000000a09091c10 */ /* 0x000fe2000fffe0ff */
[----:B------:R-:W-:Y:S01]  /*06c0*/  IMAD.MOV R11, RZ, RZ, -R13 ;  /* 0x000000ffff0b7224 */ /* 0x000fe200078e0a0d */
[----:B------:R-:W-:Y:S01]  /*06d0*/  IADD3 R7, PT, PT, -R7, RZ, RZ ;  /* 0x000000ff07077210 */ /* 0x000fe20007ffe1ff */
[----:B------:R-:W-:Y:S01]  /*06e0*/  @P1 VIADD R8, R8, 0x1 ;  /* 0x0000000108081836 */ /* 0x000fe20000000000 */
[----:B------:R-:W-:Y:S01]  /*06f0*/  ISETP.GE.U32.AND P2, PT, R9, UR10, PT ;  /* 0x0000000a09007c0c */ /* 0x000fe2000bf46070 */
[----:B------:R-:W-:Y:S01]  /*0700*/  IMAD R6, R11, UR4, R4 ;  /* 0x000000040b067c24 */ /* 0x000fe2000f8e0204 */
[----:B------:R-:W-:Y:S01]  /*0710*/  IADD3 R9, PT, PT, -R10, RZ, RZ ;  /* 0x000000ff0a097210 */ /* 0x000fe20007ffe1ff */
[----:B------:R-:W-:-:S03]  /*0720*/  IMAD R12, R7, UR15, R10 ;  /* 0x0000000f070c7c24 */ /* 0x000fc6000f8e020a */
[----:B------:R-:W-:Y:S02]  /*0730*/  ISETP.GE.U32.AND P0, PT, R6, UR4, PT ;  /* 0x0000000406007c0c */ /* 0x000fe4000bf06070 */
[----:B------:R-:W-:-:S05]  /*0740*/  ISETP.GE.U32.AND P4, PT, R12, UR15, PT ;  /* 0x0000000f0c007c0c */ /* 0x000fca000bf86070 */
[----:B------:R-:W-:Y:S02]  /*0750*/  @P2 IADD3 R8, PT, PT, R8, 0x1, RZ ;  /* 0x0000000108082810 */ /* 0x000fe40007ffe0ff */
[----:B------:R-:W-:Y:S02]  /*0760*/  @!P3 LOP3.LUT R8, RZ, UR10, RZ, 0x33, !PT ;  /* 0x0000000aff08bc12 */ /* 0x000fe4000f8e33ff */
[----:B------:R-:W-:Y:S02]  /*0770*/  ISETP.NE.U32.AND P2, PT, RZ, UR4, PT ;  /* 0x00000004ff007c0c */ /* 0x000fe4000bf45070 */
[----:B------:R-:W-:Y:S01]  /*0780*/  @P0 IADD3 R6, PT, PT, R6, -UR4, RZ ;  /* 0x8000000406060c10 */ /* 0x000fe2000fffe0ff */
[----:B------:R-:W-:Y:S01]  /*0790*/  IMAD R7, R8, UR13, RZ ;  /* 0x0000000d08077c24 */ /* 0x000fe2000f8e02ff */
[----:B------:R-:W-:Y:S01]  /*07a0*/  @P0 IADD3 R13, PT, PT, R13, 0x1, RZ ;  /* 0x000000010d0d0810 */ /* 0x000fe20007ffe0ff */
[----:B------:R-:W-:Y:S01]  /*07b0*/  @P4 VIADD R12, R12, -UR15 ;  /* 0x8000000f0c0c4c36 */ /* 0x000fe20008000000 */
[----:B------:R-:W-:-:S02]  /*07c0*/  ISETP.GE.U32.AND P1, PT, R6, UR4, PT ;  /* 0x0000000406007c0c */ /* 0x000fc4000bf26070 */
[----:B------:R-:W-:Y:S02]  /*07d0*/  IADD3 R6, PT, PT, -R8, RZ, RZ ;  /* 0x000000ff08067210 */ /* 0x000fe40007ffe1ff */
[----:B------:R-:W-:Y:S02]  /*07e0*/  ISETP.GE.U32.AND P3, PT, R12, UR15, PT ;  /* 0x0000000f0c007c0c */ /* 0x000fe4000bf66070 */
[----:B------:R-:W-:Y:S01]  /*07f0*/  ISETP.NE.U32.AND P4, PT, RZ, UR15, PT ;  /* 0x0000000fff007c0c */ /* 0x000fe2000bf85070 */
[----:B------:R-:W-:Y:S02]  /*0800*/  IMAD R6, R6, UR10, R5 ;  /* 0x0000000a06067c24 */ /* 0x000fe4000f8e0205 */
[----:B------:R-:W-:Y:S02]  /*0810*/  IMAD.MOV R5, RZ, RZ, -R3 ;  /* 0x000000ffff057224 */ /* 0x000fe400078e0a03 */
[----:B------:R-:W-:Y:S02]  /*0820*/  IMAD R8, R6, UR5, R7 ;  /* 0x0000000506087c24 */ /* 0x000fe4000f8e0207 */
[----:B------:R-:W0:Y:S01]  /*0830*/  LDC.64 R6, c[0x0][0x388] ;  /* 0x0000e200ff067b82 */ /* 0x000e220000000a00 */
[----:B------:R-:W-:Y:S01]  /*0840*/  @P1 VIADD R13, R13, 0x1 ;  /* 0x000000010d0d1836 */ /* 0x000fe20000000000 */
[----:B------:R-:W-:Y:S01]  /*0850*/  @!P2 LOP3.LUT R13, RZ, UR4, RZ, 0x33, !PT ;  /* 0x00000004ff0dac12 */ /* 0x000fe2000f8e33ff */
[----:B------:R-:W-:Y:S01]  /*0860*/  IMAD R3, R14, UR9, R3 ;  /* 0x000000090e037c24 */ /* 0x000fe2000f8e0203 */
[----:B------:R-:W-:Y:S01]  /*0870*/  @P3 IADD3 R12, PT, PT, R12, -UR15, RZ ;  /* 0x8000000f0c0c3c10 */ /* 0x000fe2000fffe0ff */
[----:B------:R-:W-:Y:S01]  /*0880*/  IMAD R0, R5, UR8, R0 ;  /* 0x0000000805007c24 */ /* 0x000fe2000f8e0200 */
[----:B------:R-:W-:Y:S01]  /*0890*/  @!P4 LOP3.LUT R12, RZ, UR15, RZ, 0x33, !PT ;  /* 0x0000000fff0ccc12 */ /* 0x000fe2000f8e33ff */
[----:B------:R-:W-:Y:S01]  /*08a0*/  IMAD R5, R9, UR14, R4 ;  /* 0x0000000e09057c24 */ /* 0x000fe2000f8e0204 */
[----:B------:R-:W-:-:S03]  /*08b0*/  IADD3 R8, PT, PT, R13, R8, RZ ;  /* 0x000000080d087210 */ /* 0x000fc60007ffe0ff */
[----:B------:R-:W-:Y:S02]  /*08c0*/  IMAD R3, R3, UR15, R12 ;  /* 0x0000000f03037c24 */ /* 0x000fe4000f8e020c */
[----:B------:R-:W-:Y:S02]  /*08d0*/  IMAD R0, R0, UR14, R5 ;  /* 0x0000000e00007c24 */ /* 0x000fe4000f8e0205 */
[----:B------:R-:W-:-:S04]  /*08e0*/  IMAD R3, R8, UR12, R3 ;  /* 0x0000000c08037c24 */ /* 0x000fc8000f8e0203 */
[----:B------:R-:W-:-:S04]  /*08f0*/  IMAD R3, R3, UR11, R0 ;  /* 0x0000000b03037c24 */ /* 0x000fc8000f8e0200 */
[----:B0-----:R-:W-:-:S05]  /*0900*/  IMAD.WIDE.U32 R6, R3, 0x4, R6 ;  /* 0x0000000403067825 */ /* 0x001fca00078e0006 */
[----:B---3--:R-:W-:Y:S01]  /*0910*/  STG.E desc[UR6][R6.64], R2 ;  /* 0x0000000206007986 */ /* 0x008fe2000c101906 */
[----:B------:R-:W-:Y:S05]  /*0920*/  EXIT ;  /* 0x000000000000794d */ /* 0x000fea0003800000 */
.L_x_0:
[----:B------:R-:W-:-:S00]  /*0930*/  BRA `(.L_x_0) ;  /* 0xfffffffc00fc7947 */ /* 0x000fc0000383ffff */
[----:B------:R-:W-:-:S00]  /*0940*/  NOP ;  /* 0x0000000000007918 */ /* 0x000fc00000000000 */
        /* <DEDUP_REMOVED lines=11> */
.L_x_45:


//--------------------- .text.MAXPOOLFIND3D       --------------------------
	.section	.text.MAXPOOLFIND3D,"ax",@progbits
	.align	128
        .global         MAXPOOLFIND3D
        .type           MAXPOOLFIND3D,@function
        .size           MAXPOOLFIND3D,(.L_x_46 - MAXPOOLFIND3D)
        .other          MAXPOOLFIND3D,@"STO_CUDA_ENTRY STV_DEFAULT"
MAXPOOLFIND3D:
.text.MAXPOOLFIND3D:
        /* <DEDUP_REMOVED lines=11> */
[----:B------:R-:W2:Y:S01]  /*00b0*/  LDCU.128 UR12, c[0x0][0x3a0] ;  /* 0x00007400ff0c77ac */ /* 0x000ea20008000c00 */
[----:B------:R-:W3:Y:S01]  /*00c0*/  LDCU.128 UR8, c[0x0][0x3b0] ;  /* 0x00007600ff0877ac */ /* 0x000ee20008000c00 */
[----:B------:R-:W4:Y:S01]  /*00d0*/  LDCU UR5, c[0x0][0x3c0] ;  /* 0x00007800ff0577ac */ /* 0x000f220008000800 */
[----:B0-----:R-:W-:-:S06]  /*00e0*/  IMAD.WIDE.U32 R2, R0, 0x4, R2 ;  /* 0x0000000400027825 */ /* 0x001fcc00078e0002 */
[----:B-1----:R0:W5:Y:S01]  /*00f0*/  LDG.E R3, desc[UR6][R2.64] ;  /* 0x0000000602037981 */ /* 0x002162000c1e1900 */
[----:B--2---:R-:W1:Y:S01]  /*0100*/  I2F.U32.RP R6, UR15 ;  /* 0x0000000f00067d06 */ /* 0x004e620008209000 */
[----:B------:R-:W-:Y:S01]  /*0110*/  ISETP.NE.U32.AND P2, PT, RZ, UR15, PT ;  /* 0x0000000fff007c0c */ /* 0x000fe2000bf45070 */
[----:B---3--:R-:W-:Y:S01]  /*0120*/  UIMAD UR4, UR11, UR10, URZ ;  /* 0x0000000a0b0472a4 */ /* 0x008fe2000f8e02ff */
[----:B------:R-:W-:-:S05]  /*0130*/  ISETP.NE.U32.AND P3, PT, RZ, UR8, PT ;  /* 0x00000008ff007c0c */ /* 0x000fca000bf65070 */
[----:B------:R-:W2:Y:S01]  /*0140*/  I2F.U32.RP R7, UR8 ;  /* 0x0000000800077d06 */ /* 0x000ea20008209000 */
[----:B------:R-:W-:-:S07]  /*0150*/  IADD3 R15, PT, PT, RZ, -UR4, RZ ;  /* 0x80000004ff0f7c10 */ /* 0x000fce000fffe0ff */
[----:B-1----:R-:W1:Y:S08]  /*0160*/  MUFU.RCP R6, R6 ;  /* 0x0000000600067308 */ /* 0x002e700000001000 */
[----:B--2---:R-:W-:Y:S08]  /*0170*/  MUFU.RCP R7, R7 ;  /* 0x0000000700077308 */ /* 0x004ff00000001000 */
[----:B------:R-:W2:Y:S01]  /*0180*/  I2F.U32.RP R9, UR10 ;  /* 0x0000000a00097d06 */ /* 0x000ea20008209000 */
[----:B-1----:R-:W-:-:S07]  /*0190*/  VIADD R4, R6, 0xffffffe ;  /* 0x0ffffffe06047836 */ /* 0x002fce0000000000 */
[----:B------:R1:W3:Y:S08]  /*01a0*/  F2I.FTZ.U32.TRUNC.NTZ R5, R4 ;  /* 0x0000000400057305 */ /* 0x0002f0000021f000 */
[----:B--2---:R-:W2:Y:S01]  /*01b0*/  MUFU.RCP R9, R9 ;  /* 0x0000000900097308 */ /* 0x004ea20000001000 */
[----:B-1----:R-:W-:Y:S01]  /*01c0*/  IMAD.MOV.U32 R4, RZ, RZ, RZ ;  /* 0x000000ffff047224 */ /* 0x002fe200078e00ff */
[----:B---3--:R-:W-:-:S06]  /*01d0*/  IADD3 R11, PT, PT, RZ, -R5, RZ ;  /* 0x80000005ff0b7210 */ /* 0x008fcc0007ffe0ff */
[----:B------:R-:W1:Y:S01]  /*01e0*/  I2F.U32.RP R8, UR9 ;  /* 0x0000000900087d06 */ /* 0x000e620008209000 */
[----:B------:R-:W-:-:S04]  /*01f0*/  IMAD R11, R11, UR15, RZ ;  /* 0x0000000f0b0b7c24 */ /* 0x000fc8000f8e02ff */
[----:B------:R-:W-:-:S03]  /*0200*/  IMAD.HI.U32 R5, R5, R11, R4 ;  /* 0x0000000b05057227 */ /* 0x000fc600078e0004 */
[----:B------:R-:W3:Y:S01]  /*0210*/  I2F.U32.RP R10, UR11 ;  /* 0x0000000b000a7d06 */ /* 0x000ee20008209000 */
[----:B--2---:R-:W-:Y:S02]  /*0220*/  VIADD R6, R9, 0xffffffe ;  /* 0x0ffffffe09067836 */ /* 0x004fe40000000000 */
[----:B0-----:R-:W-:-:S05]  /*0230*/  IMAD.HI.U32 R2, R5, R0, RZ ;  /* 0x0000000005027227 */ /* 0x001fca00078e00ff */
[----:B-1----:R-:W-:Y:S01]  /*0240*/  MUFU.RCP R8, R8 ;  /* 0x0000000800087308 */ /* 0x002fe20000001000 */
[----:B------:R-:W-:-:S05]  /*0250*/  IADD3 R5, PT, PT, -R2, RZ, RZ ;  /* 0x000000ff02057210 */ /* 0x000fca0007ffe1ff */
[----:B------:R-:W-:Y:S02]  /*0260*/  IMAD R4, R5, UR15, R0 ;  /* 0x0000000f05047c24 */ /* 0x000fe4000f8e0200 */
[----:B---3--:R-:W-:Y:S01]  /*0270*/  MUFU.RCP R11, R10 ;  /* 0x0000000a000b7308 */ /* 0x008fe20000001000 */
[----:B------:R-:W-:Y:S02]  /*0280*/  VIADD R5, R7, 0xffffffe ;  /* 0x0ffffffe07057836 */ /* 0x000fe40000000000 */
[----:B------:R-:W-:-:S05]  /*0290*/  ISETP.GE.U32.AND P0, PT, R4, UR15, PT ;  /* 0x0000000f04007c0c */ /* 0x000fca000bf06070 */
[----:B------:R-:W0:Y:S08]  /*02a0*/  F2I.FTZ.U32.TRUNC.NTZ R5, R5 ;  /* 0x0000000500057305 */ /* 0x000e30000021f000 */
[----:B------:R1:W2:Y:S01]  /*02b0*/  F2I.FTZ.U32.TRUNC.NTZ R7, R6 ;  /* 0x0000000600077305 */ /* 0x0002a2000021f000 */
[----:B------:R-:W-:Y:S01]  /*02c0*/  @P0 IADD3 R4, PT, PT, R4, -UR15, RZ ;  /* 0x8000000f04040c10 */ /* 0x000fe2000fffe0ff */
[----:B------:R-:W-:-:S03]  /*02d0*/  @P0 VIADD R2, R2, 0x1 ;  /* 0x0000000102020836 */ /* 0x000fc60000000000 */
[----:B------:R-:W-:Y:S01]  /*02e0*/  ISETP.GE.U32.AND P1, PT, R4, UR15, PT ;  /* 0x0000000f04007c0c */ /* 0x000fe2000bf26070 */
[----:B------:R-:W-:Y:S01]  /*02f0*/  IMAD.MOV.U32 R4, RZ, RZ, RZ ;  /* 0x000000ffff047224 */ /* 0x000fe200078e00ff */
[----:B0-----:R-:W-:Y:S01]  /*0300*/  IADD3 R9, PT, PT, RZ, -R5, RZ ;  /* 0x80000005ff097210 */ /* 0x001fe20007ffe0ff */
[----:B------:R-:W0:Y:S01]  /*0310*/  I2F.U32.RP R10, UR4 ;  /* 0x00000004000a7d06 */ /* 0x000e220008209000 */
[----:B-1----:R-:W-:-:S03]  /*0320*/  HFMA2 R6, -RZ, RZ, 0, 0 ;  /* 0x00000000ff067431 */ /* 0x002fc600000001ff */
[----:B------:R-:W-:Y:S01]  /*0330*/  IMAD R9, R9, UR8, RZ ;  /* 0x0000000809097c24 */ /* 0x000fe2000f8e02ff */
[----:B--2---:R-:W-:-:S03]  /*0340*/  IADD3 R13, PT, PT, RZ, -R7, RZ ;  /* 0x80000007ff0d7210 */ /* 0x004fc60007ffe0ff */
[----:B------:R-:W-:Y:S02]  /*0350*/  IMAD.HI.U32 R5, R5, R9, R4 ;  /* 0x0000000905057227 */ /* 0x000fe400078e0004 */
[----:B------:R-:W-:Y:S02]  /*0360*/  @P1 IADD3 R2, PT, PT, R2, 0x1, RZ ;  /* 0x0000000102021810 */ /* 0x000fe40007ffe0ff */
[----:B------:R-:W-:Y:S01]  /*0370*/  @!P2 LOP3.LUT R2, RZ, UR15, RZ, 0x33, !PT ;  /* 0x0000000fff02ac12 */ /* 0x000fe2000f8e33ff */
[----:B------:R-:W-:Y:S02]  /*0380*/  VIADD R9, R8, 0xffffffe ;  /* 0x0ffffffe08097836 */ /* 0x000fe40000000000 */
[----:B------:R-:W-:Y:S01]  /*0390*/  IMAD R13, R13, UR10, RZ ;  /* 0x0000000a0d0d7c24 */ /* 0x000fe2000f8e02ff */
[----:B0-----:R-:W0:Y:S01]  /*03a0*/  MUFU.RCP R10, R10 ;  /* 0x0000000a000a7308 */ /* 0x001e220000001000 */
[----:B------:R-:W-:-:S04]  /*03b0*/  IMAD.HI.U32 R4, R5, R2, RZ ;  /* 0x0000000205047227 */ /* 0x000fc800078e00ff */
[----:B------:R-:W-:Y:S01]  /*03c0*/  IMAD.HI.U32 R6, R7, R13, R6 ;  /* 0x0000000d07067227 */ /* 0x000fe200078e0006 */
[----:B------:R-:W-:Y:S02]  /*03d0*/  IADD3 R5, PT, PT, -R4, RZ, RZ ;  /* 0x000000ff04057210 */ /* 0x000fe40007ffe1ff */
[----:B------:R-:W1:Y:S01]  /*03e0*/  F2I.FTZ.U32.TRUNC.NTZ R9, R9 ;  /* 0x0000000900097305 */ /* 0x000e62000021f000 */
[----:B------:R-:W-:Y:S02]  /*03f0*/  IADD3 R7, PT, PT, R11, 0xffffffe, RZ ;  /* 0x0ffffffe0b077810 */ /* 0x000fe40007ffe0ff */
[----:B------:R-:W-:-:S05]  /*0400*/  IMAD R8, R5, UR8, R2 ;  /* 0x0000000805087c24 */ /* 0x000fca000f8e0202 */
[----:B------:R-:W-:Y:S01]  /*0410*/  ISETP.GE.U32.AND P1, PT, R8, UR8, PT ;  /* 0x0000000808007c0c */ /* 0x000fe2000bf26070 */
[----:B------:R-:W2:Y:S01]  /*0420*/  F2I.FTZ.U32.TRUNC.NTZ R7, R7 ;  /* 0x0000000700077305 */ /* 0x000ea2000021f000 */
[----:B0-----:R-:W-:Y:S02]  /*0430*/  VIADD R11, R10, 0xffffffe ;  /* 0x0ffffffe0a0b7836 */ /* 0x001fe40000000000 */
[----:B------:R-:W-:Y:S01]  /*0440*/  IMAD.MOV.U32 R10, RZ, RZ, RZ ;  /* 0x000000ffff0a7224 */ /* 0x000fe200078e00ff */
[----:B-1----:R-:W-:-:S04]  /*0450*/  IADD3 R13, PT, PT, RZ, -R9, RZ ;  /* 0x80000009ff0d7210 */ /* 0x002fc80007ffe0ff */
[----:B------:R-:W0:Y:S01]  /*0460*/  F2I.FTZ.U32.TRUNC.NTZ R11, R11 ;  /* 0x0000000b000b7305 */ /* 0x000e22000021f000 */
[----:B------:R-:W-:-:S03]  /*0470*/  IMAD R13, R13, UR9, RZ ;  /* 0x000000090d0d7c24 */ /* 0x000fc6000f8e02ff */
[----:B------:R-:W-:Y:S01]  /*0480*/  @P1 IADD3 R4, PT, PT, R4, 0x1, RZ ;  /* 0x0000000104041810 */ /* 0x000fe20007ffe0ff */
[----:B------:R-:W-:Y:S02]  /*0490*/  @P1 VIADD R8, R8, -UR8 ;  /* 0x8000000808081c36 */ /* 0x000fe40008000000 */
[----:B--2---:R-:W-:-:S03]  /*04a0*/  IMAD.MOV R17, RZ, RZ, -R7 ;  /* 0x000000ffff117224 */ /* 0x004fc600078e0a07 */
[----:B------:R-:W-:Y:S01]  /*04b0*/  ISETP.GE.U32.AND P2, PT, R8, UR8, PT ;  /* 0x0000000808007c0c */ /* 0x000fe2000bf46070 */
[----:B------:R-:W-:Y:S01]  /*04c0*/  IMAD R17, R17, UR11, RZ ;  /* 0x0000000b11117c24 */ /* 0x000fe2000f8e02ff */
[----:B------:R-:W-:Y:S01]  /*04d0*/  MOV R8, RZ ;  /* 0x000000ff00087202 */ /* 0x000fe20000000f00 */
[----:B0-----:R-:W-:-:S04]  /*04e0*/  IMAD R15, R15, R11, RZ ;  /* 0x0000000b0f0f7224 */ /* 0x001fc800078e02ff */
[----:B------:R-:W-:-:S04]  /*04f0*/  IMAD.HI.U32 R9, R9, R13, R8 ;  /* 0x0000000d09097227 */ /* 0x000fc800078e0008 */
[----:B------:R-:W-:Y:S02]  /*0500*/  IMAD.HI.U32 R10, R11, R15, R10 ;  /* 0x0000000f0b0a7227 */ /* 0x000fe400078e000a */
[----:B------:R-:W-:Y:S02]  /*0510*/  @P2 IADD3 R4, PT, PT, R4, 0x1, RZ ;  /* 0x0000000104042810 */ /* 0x000fe40007ffe0ff */
[----:B------:R-:W-:Y:S02]  /*0520*/  @!P3 LOP3.LUT R4, RZ, UR8, RZ, 0x33, !PT ;  /* 0x00000008ff04bc12 */ /* 0x000fe4000f8e33ff */
[----:B------:R-:W-:Y:S02]  /*0530*/  ISETP.NE.U32.AND P2, PT, RZ, UR10, PT ;  /* 0x0000000aff007c0c */ /* 0x000fe4000bf45070 */
[----:B------:R-:W-:Y:S01]  /*0540*/  ISETP.NE.U32.AND P3, PT, RZ, UR9, PT ;  /* 0x00000009ff007c0c */ /* 0x000fe2000bf65070 */
[----:B------:R-:W-:-:S05]  /*0550*/  IMAD.HI.U32 R9, R9, R4, RZ ;  /* 0x0000000409097227 */ /* 0x000fca00078e00ff */
[----:B------:R-:W-:-:S05]  /*0560*/  IADD3 R13, PT, PT, -R9, RZ, RZ ;  /* 0x000000ff090d7210 */ /* 0x000fca0007ffe1ff */
[----:B------:R-:W-:Y:S01]  /*0570*/  IMAD R8, R13, UR9, R4 ;  /* 0x000000090d087c24 */ /* 0x000fe2000f8e0204 */
[----:B------:R-:W-:Y:S01]  /*0580*/  IADD3 R13, PT, PT, -R4, RZ, RZ ;  /* 0x000000ff040d7210 */ /* 0x000fe20007ffe1ff */
[----:B-----5:R-:W0:Y:S02]  /*0590*/  F2I.TRUNC.NTZ R3, R3 ;  /* 0x0000000300037305 */ /* 0x020e24000020f100 */
[----:B0-----:R-:W-:-:S04]  /*05a0*/  IMAD.HI.U32 R5, R6, R3, RZ ;  /* 0x0000000306057227 */ /* 0x001fc800078e00ff */
[----:B------:R-:W-:Y:S01]  /*05b0*/  IMAD.HI.U32 R10, R10, R3, RZ ;  /* 0x000000030a0a7227 */ /* 0x000fe200078e00ff */
[----:B------:R-:W-:-:S03]  /*05c0*/  IADD3 R6, PT, PT, -R5, RZ, RZ ;  /* 0x000000ff05067210 */ /* 0x000fc60007ffe1ff */
[----:B------:R-:W-:Y:S02]  /*05d0*/  IMAD.MOV R12, RZ, RZ, -R10 ;  /* 0x000000ffff0c7224 */ /* 0x000fe400078e0a0a */
[----:B------:R-:W-:-:S05]  /*05e0*/  IMAD R6, R6, UR10, R3 ;  /* 0x0000000a06067c24 */ /* 0x000fca000f8e0203 */
[----:B------:R-:W-:-:S13]  /*05f0*/  ISETP.GE.U32.AND P0, PT, R6, UR10, PT ;  /* 0x0000000a06007c0c */ /* 0x000fda000bf06070 */
[----:B------:R-:W-:Y:S01]  /*0600*/  @P0 VIADD R6, R6, -UR10 ;  /* 0x8000000a06060c36 */ /* 0x000fe20008000000 */
[----:B------:R-:W-:-:S04]  /*0610*/  @P0 IADD3 R5, PT, PT, R5, 0x1, RZ ;  /* 0x0000000105050810 */ /* 0x000fc80007ffe0ff */
[----:B------:R-:W-:Y:S01]  /*0620*/  ISETP.GE.U32.AND P1, PT, R6, UR10, PT ;  /* 0x0000000a06007c0c */ /* 0x000fe2000bf26070 */
[----:B------:R-:W-:-:S05]  /*0630*/  HFMA2 R6, -RZ, RZ, 0, 0 ;  /* 0x00000000ff067431 */ /* 0x000fca00000001ff */
[----:B------:R-:W-:-:S07]  /*0640*/  IMAD.HI.U32 R6, R7, R17, R6 ;  /* 0x0000001107067227 */ /* 0x000fce00078e0006 */
[----:B------:R-:W-:Y:S02]  /*0650*/  @P1 IADD3 R5, PT, PT, R5, 0x1, RZ ;  /* 0x0000000105051810 */ /* 0x000fe40007ffe0ff */
[----:B------:R-:W-:Y:S02]  /*0660*/  ISETP.GE.U32.AND P1, PT, R8, UR9, PT ;  /* 0x0000000908007c0c */ /* 0x000fe4000bf26070 */
[----:B------:R-:W-:-:S05]  /*0670*/  @!P2 LOP3.LUT R5, RZ, UR10, RZ, 0x33, !PT ;  /* 0x0000000aff05ac12 */ /* 0x000fca000f8e33ff */
[----:B------:R-:W-:-:S05]  /*0680*/  IMAD.HI.U32 R6, R6, R5, RZ ;  /* 0x0000000506067227 */ /* 0x000fca00078e00ff */
[----:B------:R-:W-:Y:S01]  /*0690*/  IADD3 R14, PT, PT, -R6, RZ, RZ ;  /* 0x000000ff060e7210 */ /* 0x000fe20007ffe1ff */
[----:B------:R-:W-:Y:S01]  /*06a0*/  IMAD R6, R12, UR4, R3 ;  /* 0x000000040c067c24 */ /* 0x000fe2000f8e0203 */
[----:B------:R-:W-:Y:S01]  /*06b0*/  @P1 IADD3 R8, PT, PT, R8, -UR9, RZ ;  /* 0x8000000908081c10 */ /* 0x000fe2000fffe0ff */
[----:B------:R-:W-:Y:S02]  /*06c0*/  @P1 VIADD R9, R9, 0x1 ;  /* 0x0000000109091836 */ /* 0x000fe40000000000 */
[----:B------:R-:W-:Y:S01]  /*06d0*/  IMAD R11, R14, UR11, R5 ;  /* 0x0000000b0e0b7c24 */ /* 0x000fe2000f8e0205 */
[----:B------:R-:W-:Y:S02]  /*06e0*/  ISETP.GE.U32.AND P2, PT, R8, UR9, PT ;  /* 0x0000000908007c0c */ /* 0x000fe4000bf46070 */
[----:B------:R-:W-:Y:S02]  /*06f0*/  ISETP.GE.U32.AND P0, PT, R6, UR4, PT ;  /* 0x0000000406007c0c */ /* 0x000fe4000bf06070 */
[----:B------:R-:W-:-:S09]  /*0700*/  ISETP.GE.U32.AND P4, PT, R11, UR11, PT ;  /* 0x0000000b0b007c0c */ /* 0x000fd2000bf86070 */
[----:B------:R-:W-:Y:S02]  /*0710*/  @P2 IADD3 R9, PT, PT, R9, 0x1, RZ ;  /* 0x0000000109092810 */ /* 0x000fe40007ffe0ff */
[----:B------:R-:W-:Y:S02]  /*0720*/  @!P3 LOP3.LUT R9, RZ, UR9, RZ, 0x33, !PT ;  /* 0x00000009ff09bc12 */ /* 0x000fe4000f8e33ff */
[----:B------:R-:W-:Y:S01]  /*0730*/  @P4 VIADD R11, R11, -UR11 ;  /* 0x8000000b0b0b4c36 */ /* 0x000fe20008000000 */
[----:B------:R-:W-:Y:S02]  /*0740*/  @P0 IADD3 R6, PT, PT, R6, -UR4, RZ ;  /* 0x8000000406060c10 */ /* 0x000fe4000fffe0ff */
[C---:B------:R-:W-:Y:S01]  /*0750*/  IADD3 R7, PT, PT, -R9.reuse, RZ, RZ ;  /* 0x000000ff09077210 */ /* 0x040fe20007ffe1ff */
[----:B------:R-:W-:Y:S01]  /*0760*/  IMAD R9, R9, UR14, RZ ;  /* 0x0000000e09097c24 */ /* 0x000fe2000f8e02ff */
[----:B------:R-:W-:Y:S02]  /*0770*/  ISETP.GE.U32.AND P1, PT, R6, UR4, PT ;  /* 0x0000000406007c0c */ /* 0x000fe4000bf26070 */
[----:B------:R-:W-:Y:S01]  /*0780*/  ISETP.GE.U32.AND P3, PT, R11, UR11, PT ;  /* 0x0000000b0b007c0c */ /* 0x000fe2000bf66070 */
[----:B------:R-:W-:Y:S01]  /*0790*/  IMAD R6, R7, UR9, R4 ;  /* 0x0000000907067c24 */ /* 0x000fe2000f8e0204 */
[----:B------:R-:W-:Y:S01]  /*07a0*/  ISETP.NE.U32.AND P2, PT, RZ, UR4, PT ;  /* 0x00000004ff007c0c */ /* 0x000fe2000bf45070 */
[----:B------:R-:W-:Y:S01]  /*07b0*/  IMAD.MOV R4, RZ, RZ, -R5 ;  /* 0x000000ffff047224 */ /* 0x000fe200078e0a05 */
[----:B------:R-:W-:Y:S01]  /*07c0*/  ISETP.NE.U32.AND P4, PT, RZ, UR11, PT ;  /* 0x0000000bff007c0c */ /* 0x000fe2000bf85070 */
[----:B----4-:R-:W-:Y:S01]  /*07d0*/  IMAD R9, R6, UR5, R9 ;  /* 0x0000000506097c24 */ /* 0x010fe2000f8e0209 */
[----:B------:R-:W-:Y:S01]  /*07e0*/  @P0 IADD3 R10, PT, PT, R10, 0x1, RZ ;  /* 0x000000010a0a0810 */ /* 0x000fe20007ffe0ff */
[----:B------:R-:W0:Y:S01]  /*07f0*/  LDC.64 R6, c[0x0][0x380] ;  /* 0x0000e000ff067b82 */ /* 0x000e220000000a00 */
[----:B------:R-:W-:Y:S01]  /*0800*/  IADD3 R5, PT, PT, -R2, RZ, RZ ;  /* 0x000000ff02057210 */ /* 0x000fe20007ffe1ff */
[----:B------:R-:W-:-:S02]  /*0810*/  IMAD R2, R13, UR8, R2 ;  /* 0x000000080d027c24 */ /* 0x000fc4000f8e0202 */
[----:B------:R-:W-:Y:S02]  /*0820*/  @P1 VIADD R10, R10, 0x1 ;  /* 0x000000010a0a1836 */ /* 0x000fe40000000000 */
[----:B------:R-:W-:Y:S01]  /*0830*/  @P3 IADD3 R11, PT, PT, R11, -UR11, RZ ;  /* 0x8000000b0b0b3c10 */ /* 0x000fe2000fffe0ff */
[----:B------:R-:W-:Y:S01]  /*0840*/  IMAD R4, R4, UR10, R3 ;  /* 0x0000000a04047c24 */ /* 0x000fe2000f8e0203 */
[----:B------:R-:W-:Y:S01]  /*0850*/  @!P2 LOP3.LUT R10, RZ, UR4, RZ, 0x33, !PT ;  /* 0x00000004ff0aac12 */ /* 0x000fe2000f8e33ff */
[----:B------:R-:W-:Y:S01]  /*0860*/  IMAD R3, R5, UR15, R0 ;  /* 0x0000000f05037c24 */ /* 0x000fe2000f8e0200 */
[----:B------:R-:W-:Y:S02]  /*0870*/  @!P4 LOP3.LUT R11, RZ, UR11, RZ, 0x33, !PT ;  /* 0x0000000bff0bcc12 */ /* 0x000fe4000f8e33ff */
[----:B------:R-:W-:Y:S01]  /*0880*/  IADD3 R9, PT, PT, R10, R9, RZ ;  /* 0x000000090a097210 */ /* 0x000fe20007ffe0ff */
[----:B------:R-:W-:Y:S02]  /*0890*/  IMAD R3, R3, UR10, R4 ;  /* 0x0000000a03037c24 */ /* 0x000fe4000f8e0204 */
[----:B------:R-:W-:-:S04]  /*08a0*/  IMAD R2, R2, UR11, R11 ;  /* 0x0000000b02027c24 */ /* 0x000fc8000f8e020b */
[----:B------:R-:W-:-:S04]  /*08b0*/  IMAD R2, R9, UR13, R2 ;  /* 0x0000000d09027c24 */ /* 0x000fc8000f8e0202 */
[----:B------:R-:W-:-:S04]  /*08c0*/  IMAD R3, R2, UR12, R3 ;  /* 0x0000000c02037c24 */ /* 0x000fc8000f8e0203 */
[----:B0-----:R-:W-:Y:S02]  /*08d0*/  IMAD.WIDE.U32 R6, R3, 0x4, R6 ;  /* 0x0000000403067825 */ /* 0x001fe400078e0006 */
[----:B------:R-:W0:Y:S04]  /*08e0*/  LDC.64 R2, c[0x0][0x388] ;  /* 0x0000e200ff027b82 */ /* 0x000e280000000a00 */
[----:B------:R-:W2:Y:S01]  /*08f0*/  LDG.E R7, desc[UR6][R6.64] ;  /* 0x0000000606077981 */ /* 0x000ea2000c1e1900 */
[----:B0-----:R-:W-:-:S05]  /*0900*/  IMAD.WIDE.U32 R2, R0, 0x4, R2 ;  /* 0x0000000400027825 */ /* 0x001fca00078e0002 */
[----:B--2---:R-:W-:Y:S01]  /*0910*/  STG.E desc[UR6][R2.64], R7 ;  /* 0x0000000702007986 */ /* 0x004fe2000c101906 */
[----:B------:R-:W-:Y:S05]  /*0920*/  EXIT ;  /* 0x000000000000794d */ /* 0x000fea0003800000 */
.L_x_1:
        /* <DEDUP_REMOVED lines=13> */
.L_x_46:


//--------------------- .text.MAXPOOLFNOIND3D     --------------------------
	.section	.text.MAXPOOLFNOIND3D,"ax",@progbits
	.align	128
        .global         MAXPOOLFNOIND3D
        .type           MAXPOOLFNOIND3D,@function
        .size           MAXPOOLFNOIND3D,(.L_x_47 - MAXPOOLFNOIND3D)
        .other          MAXPOOLFNOIND3D,@"STO_CUDA_ENTRY STV_DEFAULT"
MAXPOOLFNOIND3D:
.text.MAXPOOLFNOIND3D:
[----:B------:R-:W-:Y:S01]  /*0000*/  LDC R1, c[0x0][0x37c] ;  /* 0x0000df00ff017b82 */ /* 0x000fe20000000800 */
[----:B------:R-:W0:Y:S07]  /*0010*/  S2R R3, SR_TID.X ;  /* 0x0000000000037919 */ /* 0x000e2e0000002100 */
[----:B------:R-:W0:Y:S01]  /*0020*/  S2UR UR4, SR_CTAID.X ;  /* 0x00000000000479c3 */ /* 0x000e220000002500 */
[----:B------:R-:W1:Y:S07]  /*0030*/  LDCU.64 UR6, c[0x0][0x398] ;  /* 0x00007300ff0677ac */ /* 0x000e6e0008000a00 */
[----:B------:R-:W0:Y:S02]  /*0040*/  LDC R0, c[0x0][0x360] ;  /* 0x0000d800ff007b82 */ /* 0x000e240000000800 */
[----:B0-----:R-:W-:-:S05]  /*0050*/  IMAD R0, R0, UR4, R3 ;  /* 0x0000000400007c24 */ /* 0x001fca000f8e0203 */
[C---:B-1----:R-:W-:Y:S01]  /*0060*/  ISETP.GE.U32.AND P0, PT, R0.reuse, UR6, PT ;  /* 0x0000000600007c0c */ /* 0x042fe2000bf06070 */
[----:B------:R-:W-:-:S12]  /*0070*/  VIADD R0, R0, UR7 ;  /* 0x0000000700007c36 */ /* 0x000fd80008000000 */
[----:B------:R-:W-:Y:S05]  /*0080*/  @P0 EXIT ;  /* 0x000000000000094d */ /* 0x000fea0003800000 */
[----:B------:R-:W0:Y:S01]  /*0090*/  LDCU UR4, c[0x0][0x3ac] ;  /* 0x00007580ff0477ac */ /* 0x000e220008000800 */
[----:B------:R-:W1:Y:S01]  /*00a0*/  LDCU.64 UR8, c[0x0][0x3b0] ;  /* 0x00007600ff0877ac */ /* 0x000e620008000a00 */
[----:B------:R-:W2:Y:S01]  /*00b0*/  LDCU UR5, c[0x0][0x3c0] ;  /* 0x00007800ff0577ac */ /* 0x000ea20008000800 */
[----:B------:R-:W3:Y:S01]  /*00c0*/  LDCU.64 UR6, c[0x0][0x358] ;  /* 0x00006b00ff0677ac */ /* 0x000ee20008000a00 */
[----:B0-----:R-:W0:Y:S01]  /*00d0*/  I2F.U32.RP R4, UR4 ;  /* 0x0000000400047d06 */ /* 0x001e220008209000 */
[----:B------:R-:W-:-:S07]  /*00e0*/  ISETP.NE.U32.AND P2, PT, RZ, UR4, PT ;  /* 0x00000004ff007c0c */ /* 0x000fce000bf45070 */
[----:B-1----:R-:W1:Y:S01]  /*00f0*/  I2F.U32.RP R6, UR8 ;  /* 0x0000000800067d06 */ /* 0x002e620008209000 */
[----:B--2---:R-:W-:-:S07]  /*0100*/  UISETP.GE.AND UP0, UPT, UR5, 0x1, UPT ;  /* 0x000000010500788c */ /* 0x004fce000bf06270 */
[----:B0-----:R-:W0:Y:S08]  /*0110*/  MUFU.RCP R4, R4 ;  /* 0x0000000400047308 */ /* 0x001e300000001000 */
[----:B-1----:R-:W-:Y:S08]  /*0120*/  MUFU.RCP R6, R6 ;  /* 0x0000000600067308 */ /* 0x002ff00000001000 */
[----:B------:R-:W1:Y:S01]  /*0130*/  I2F.U32.RP R7, UR9 ;  /* 0x0000000900077d06 */ /* 0x000e620008209000 */
[----:B0-----:R-:W-:-:S07]  /*0140*/  VIADD R2, R4, 0xffffffe ;  /* 0x0ffffffe04027836 */ /* 0x001fce0000000000 */
[----:B------:R0:W2:Y:S08]  /*0150*/  F2I.FTZ.U32.TRUNC.NTZ R3, R2 ;  /* 0x0000000200037305 */ /* 0x0000b0000021f000 */
[----:B-1----:R-:W-:Y:S01]  /*0160*/  MUFU.RCP R7, R7 ;  /* 0x0000000700077308 */ /* 0x002fe20000001000 */
[----:B0-----:R-:W-:Y:S01]  /*0170*/  IMAD.MOV.U32 R2, RZ, RZ, RZ ;  /* 0x000000ffff027224 */ /* 0x001fe200078e00ff */
[----:B--2---:R-:W-:-:S05]  /*0180*/  IADD3 R5, PT, PT, RZ, -R3, RZ ;  /* 0x80000003ff057210 */ /* 0x004fca0007ffe0ff */
[----:B------:R-:W-:-:S04]  /*0190*/  IMAD R5, R5, UR4, RZ ;  /* 0x0000000405057c24 */ /* 0x000fc8000f8e02ff */
[----:B------:R-:W-:-:S06]  /*01a0*/  IMAD.HI.U32 R3, R3, R5, R2 ;  /* 0x0000000503037227 */ /* 0x000fcc00078e0002 */
[----:B------:R-:W-:-:S05]  /*01b0*/  IMAD.HI.U32 R3, R3, R0, RZ ;  /* 0x0000000003037227 */ /* 0x000fca00078e00ff */
[----:B------:R-:W-:-:S05]  /*01c0*/  IADD3 R5, PT, PT, -R3, RZ, RZ ;  /* 0x000000ff03057210 */ /* 0x000fca0007ffe1ff */
[----:B------:R-:W-:Y:S02]  /*01d0*/  IMAD R4, R5, UR4, R0 ;  /* 0x0000000405047c24 */ /* 0x000fe4000f8e0200 */
[----:B------:R-:W-:-:S03]  /*01e0*/  VIADD R5, R6, 0xffffffe ;  /* 0x0ffffffe06057836 */ /* 0x000fc60000000000 */
[----:B------:R-:W-:-:S03]  /*01f0*/  ISETP.GE.U32.AND P0, PT, R4, UR4, PT ;  /* 0x0000000404007c0c */ /* 0x000fc6000bf06070 */
[----:B------:R-:W0:Y:S10]  /*0200*/  F2I.FTZ.U32.TRUNC.NTZ R5, R5 ;  /* 0x0000000500057305 */ /* 0x000e34000021f000 */
[----:B------:R-:W-:-:S02]  /*0210*/  @P0 IADD3 R4, PT, PT, R4, -UR4, RZ ;  /* 0x8000000404040c10 */ /* 0x000fc4000fffe0ff */
[----:B------:R-:W-:Y:S02]  /*0220*/  @P0 IADD3 R3, PT, PT, R3, 0x1, RZ ;  /* 0x0000000103030810 */ /* 0x000fe40007ffe0ff */
[----:B------:R-:W-:Y:S01]  /*0230*/  ISETP.GE.U32.AND P1, PT, R4, UR4, PT ;  /* 0x0000000404007c0c */ /* 0x000fe2000bf26070 */
[----:B------:R-:W-:Y:S02]  /*0240*/  HFMA2 R4, -RZ, RZ, 0, 0 ;  /* 0x00000000ff047431 */ /* 0x000fe400000001ff */
[----:B0-----:R-:W-:-:S04]  /*0250*/  IMAD.MOV R9, RZ, RZ, -R5 ;  /* 0x000000ffff097224 */ /* 0x001fc800078e0a05 */
[----:B------:R-:W-:-:S04]  /*0260*/  IMAD R9, R9, UR8, RZ ;  /* 0x0000000809097c24 */ /* 0x000fc8000f8e02ff */
[----:B------:R-:W-:-:S04]  /*0270*/  IMAD.HI.U32 R4, R5, R9, R4 ;  /* 0x0000000905047227 */ /* 0x000fc800078e0004 */
[----:B------:R-:W-:Y:S01]  /*0280*/  @P1 VIADD R3, R3, 0x1 ;  /* 0x0000000103031836 */ /* 0x000fe20000000000 */
[----:B------:R-:W-:Y:S02]  /*0290*/  @!P2 LOP3.LUT R3, RZ, UR4, RZ, 0x33, !PT ;  /* 0x00000004ff03ac12 */ /* 0x000fe4000f8e33ff */
[----:B------:R-:W-:-:S03]  /*02a0*/  ISETP.NE.U32.AND P2, PT, RZ, UR8, PT ;  /* 0x00000008ff007c0c */ /* 0x000fc6000bf45070 */
[----:B------:R-:W-:Y:S01]  /*02b0*/  IMAD.HI.U32 R6, R4, R3, RZ ;  /* 0x0000000304067227 */ /* 0x000fe200078e00ff */
[----:B------:R-:W-:-:S03]  /*02c0*/  IADD3 R4, PT, PT, R7, 0xffffffe, RZ ;  /* 0x0ffffffe07047810 */ /* 0x000fc60007ffe0ff */
[----:B------:R-:W-:Y:S01]  /*02d0*/  IMAD.MOV R2, RZ, RZ, -R6 ;  /* 0x000000ffff027224 */ /* 0x000fe200078e0a06 */
[----:B------:R0:W1:Y:S03]  /*02e0*/  F2I.FTZ.U32.TRUNC.NTZ R5, R4 ;  /* 0x0000000400057305 */ /* 0x000066000021f000 */
[----:B------:R-:W-:-:S05]  /*02f0*/  IMAD R2, R2, UR8, R3 ;  /* 0x0000000802027c24 */ /* 0x000fca000f8e0203 */
[----:B------:R-:W-:Y:S01]  /*0300*/  ISETP.GE.U32.AND P0, PT, R2, UR8, PT ;  /* 0x0000000802007c0c */ /* 0x000fe2000bf06070 */
[----:B0-----:R-:W-:Y:S01]  /*0310*/  IMAD.MOV.U32 R4, RZ, RZ, RZ ;  /* 0x000000ffff047224 */ /* 0x001fe200078e00ff */
[----:B-1----:R-:W-:-:S05]  /*0320*/  IADD3 R7, PT, PT, RZ, -R5, RZ ;  /* 0x80000005ff077210 */ /* 0x002fca0007ffe0ff */
[----:B------:R-:W-:-:S06]  /*0330*/  IMAD R7, R7, UR9, RZ ;  /* 0x0000000907077c24 */ /* 0x000fcc000f8e02ff */
[----:B------:R-:W-:Y:S02]  /*0340*/  @P0 VIADD R2, R2, -UR8 ;  /* 0x8000000802020c36 */ /* 0x000fe40008000000 */
[----:B------:R-:W-:Y:S02]  /*0350*/  @P0 VIADD R6, R6, 0x1 ;  /* 0x0000000106060836 */ /* 0x000fe40000000000 */
[----:B------:R-:W-:Y:S01]  /*0360*/  IMAD.HI.U32 R5, R5, R7, R4 ;  /* 0x0000000705057227 */ /* 0x000fe200078e0004 */
[----:B------:R-:W-:Y:S02]  /*0370*/  ISETP.GE.U32.AND P1, PT, R2, UR8, PT ;  /* 0x0000000802007c0c */ /* 0x000fe4000bf26070 */
[----:B------:R-:W-:-:S05]  /*0380*/  IADD3 R7, PT, PT, -R3, RZ, RZ ;  /* 0x000000ff03077210 */ /* 0x000fca0007ffe1ff */
[----:B------:R-:W-:-:S06]  /*0390*/  IMAD R7, R7, UR4, R0 ;  /* 0x0000000407077c24 */ /* 0x000fcc000f8e0200 */
[----:B------:R-:W-:Y:S02]  /*03a0*/  @P1 IADD3 R6, PT, PT, R6, 0x1, RZ ;  /* 0x0000000106061810 */ /* 0x000fe40007ffe0ff */
[----:B------:R-:W-:Y:S02]  /*03b0*/  @!P2 LOP3.LUT R6, RZ, UR8, RZ, 0x33, !PT ;  /* 0x00000008ff06ac12 */ /* 0x000fe4000f8e33ff */
[----:B------:R-:W-:-:S03]  /*03c0*/  ISETP.NE.U32.AND P2, PT, RZ, UR9, PT ;  /* 0x00000009ff007c0c */ /* 0x000fc6000bf45070 */
[----:B------:R-:W-:-:S05]  /*03d0*/  IMAD.HI.U32 R2, R5, R6, RZ ;  /* 0x0000000605027227 */ /* 0x000fca00078e00ff */
[----:B------:R-:W-:-:S05]  /*03e0*/  IADD3 R5, PT, PT, -R2, RZ, RZ ;  /* 0x000000ff02057210 */ /* 0x000fca0007ffe1ff */
[----:B------:R-:W-:-:S05]  /*03f0*/  IMAD R4, R5, UR9, R6 ;  /* 0x0000000905047c24 */ /* 0x000fca000f8e0206 */
[----:B------:R-:W-:-:S13]  /*0400*/  ISETP.GE.U32.AND P0, PT, R4, UR9, PT ;  /* 0x0000000904007c0c */ /* 0x000fda000bf06070 */
[----:B------:R-:W-:Y:S01]  /*0410*/  @P0 VIADD R4, R4, -UR9 ;  /* 0x8000000904040c36 */ /* 0x000fe20008000000 */
[----:B------:R-:W-:-:S04]  /*0420*/  @P0 IADD3 R2, PT, PT, R2, 0x1, RZ ;  /* 0x0000000102020810 */ /* 0x000fc80007ffe0ff */
[----:B------:R-:W-:Y:S02]  /*0430*/  ISETP.GE.U32.AND P1, PT, R4, UR9, PT ;  /* 0x0000000904007c0c */ /* 0x000fe4000bf26070 */
[----:B------:R-:W-:-:S05]  /*0440*/  IADD3 R4, PT, PT, -R6, RZ, RZ ;  /* 0x000000ff06047210 */ /* 0x000fca0007ffe1ff */
[----:B------:R-:W-:-:S06]  /*0450*/  IMAD R4, R4, UR8, R3 ;  /* 0x0000000804047c24 */ /* 0x000fcc000f8e0203 */
[----:B------:R-:W-:Y:S01]  /*0460*/  @P1 VIADD R2, R2, 0x1 ;  /* 0x0000000102021836 */ /* 0x000fe20000000000 */
[----:B------:R-:W-:-:S05]  /*0470*/  @!P2 LOP3.LUT R2, RZ, UR9, RZ, 0x33, !PT ;  /* 0x00000009ff02ac12 */ /* 0x000fca000f8e33ff */
[----:B------:R-:W-:-:S04]  /*0480*/  IMAD.MOV R5, RZ, RZ, -R2 ;  /* 0x000000ffff057224 */ /* 0x000fc800078e0a02 */
[----:B------:R-:W-:Y:S01]  /*0490*/  IMAD R3, R5, UR9, R6 ;  /* 0x0000000905037c24 */ /* 0x000fe2000f8e0206 */
[----:B------:R-:W-:Y:S01]  /*04a0*/  MOV R6, RZ ;  /* 0x000000ff00067202 */ /* 0x000fe20000000f00 */
[----:B------:R-:W-:Y:S01]  /*04b0*/  IMAD.MOV.U32 R5, RZ, RZ, RZ ;  /* 0x000000ffff057224 */ /* 0x000fe200078e00ff */
[----:B---3--:R-:W-:Y:S06]  /*04c0*/  BRA.U !UP0, `(.L_x_2) ;  /* 0x00000009084c7547 */ /* 0x008fec000b800000 */
[----:B------:R-:W0:Y:S01]  /*04d0*/  LDC R9, c[0x0][0x3b8] ;  /* 0x0000ee00ff097b82 */ /* 0x000e220000000800 */
[----:B------:R-:W-:Y:S01]  /*04e0*/  IMAD.MOV.U32 R6, RZ, RZ, RZ ;  /* 0x000000ffff067224 */ /* 0x000fe200078e00ff */
[----:B------:R-:W-:Y:S01]  /*04f0*/  MOV R5, RZ ;  /* 0x000000ff00057202 */ /* 0x000fe20000000f00 */
[----:B------:R-:W-:Y:S01]  /*0500*/  UMOV UR4, URZ ;  /* 0x000000ff00047c82 */ /* 0x000fe20008000000 */
[C---:B0-----:R-:W-:Y:S02]  /*0510*/  LOP3.LUT R8, R9.reuse, 0x7ffffffc, RZ, 0xc0, !PT ;  /* 0x7ffffffc09087812 */ /* 0x041fe400078ec0ff */
[----:B------:R-:W-:-:S03]  /*0520*/  LOP3.LUT R9, R9, 0x3, RZ, 0xc0, !PT ;  /* 0x0000000309097812 */ /* 0x000fc600078ec0ff */
[----:B------:R-:W-:-:S07]  /*0530*/  IMAD.MOV R10, RZ, RZ, -R8 ;  /* 0x000000ffff0a7224 */ /* 0x000fce00078e0a08 */
.L_x_22:
[----:B------:R-:W0:Y:S01]  /*0540*/  LDC R12, c[0x0][0x3c0] ;  /* 0x0000f000ff0c7b82 */ /* 0x000e220000000800 */
[----:B------:R-:W1:Y:S01]  /*0550*/  LDCU UR5, c[0x0][0x3a8] ;  /* 0x00007500ff0577ac */ /* 0x000e620008000800 */
[----:B------:R-:W-:Y:S01]  /*0560*/  BSSY.RECONVERGENT B1, `(.L_x_3) ;  /* 0x0000085000017945 */ /* 0x000fe20003800200 */
[----:B------:R-:W2:Y:S05]  /*0570*/  LDCU UR9, c[0x0][0x3b8] ;  /* 0x00007700ff0977ac */ /* 0x000eaa0008000800 */
[----:B------:R-:W3:Y:S01]  /*0580*/  LDC R13, c[0x0][0x3bc] ;  /* 0x0000ef00ff0d7b82 */ /* 0x000ee20000000800 */
[----:B0-----:R-:W-:Y:S01]  /*0590*/  IMAD R11, R3, R12, UR4 ;  /* 0x00000004030b7e24 */ /* 0x001fe2000f8e020c */
[----:B---3--:R-:W-:-:S04]  /*05a0*/  ISETP.GE.AND P0, PT, R13, 0x1, PT ;  /* 0x000000010d00780c */ /* 0x008fc80003f06270 */
[----:B-1----:R-:W-:-:S13]  /*05b0*/  ISETP.GE.U32.OR P0, PT, R11, UR5, !P0 ;  /* 0x000000050b007c0c */ /* 0x002fda000c706470 */
[----:B--2---:R-:W-:Y:S05]  /*05c0*/  @P0 BRA `(.L_x_4) ;  /* 0x0000000400f80947 */ /* 0x004fea0003800000 */
[----:B------:R-:W-:Y:S02]  /*05d0*/  HFMA2 R12, -RZ, RZ, 0, 0 ;  /* 0x00000000ff0c7431 */ /* 0x000fe400000001ff */
[----:B------:R-:W-:-:S07]  /*05e0*/  IMAD R11, R2, UR5, R11 ;  /* 0x00000005020b7c24 */ /* 0x000fce000f8e020b */
.L_x_21:
[----:B------:R-:W0:Y:S01]  /*05f0*/  LDC.64 R14, c[0x0][0x3b8] ;  /* 0x0000ee00ff0e7b82 */ /* 0x000e220000000a00 */
[----:B------:R-:W-:Y:S07]  /*0600*/  BSSY.RECONVERGENT B0, `(.L_x_5) ;  /* 0x0000076000007945 */ /* 0x000fee0003800200 */
[----:B------:R-:W1:Y:S01]  /*0610*/  LDC R16, c[0x0][0x3a4] ;  /* 0x0000e900ff107b82 */ /* 0x000e620000000800 */
[----:B0-----:R-:W-:Y:S01]  /*0620*/  IMAD R13, R4, R15, R12 ;  /* 0x0000000f040d7224 */ /* 0x001fe200078e020c */
[----:B------:R-:W-:-:S04]  /*0630*/  ISETP.GE.AND P0, PT, R14, 0x1, PT ;  /* 0x000000010e00780c */ /* 0x000fc80003f06270 */
[----:B-1----:R-:W-:-:S13]  /*0640*/  ISETP.GE.U32.OR P0, PT, R13, R16, !P0 ;  /* 0x000000100d00720c */ /* 0x002fda0004706470 */
[----:B------:R-:W-:Y:S05]  /*0650*/  @P0 BRA `(.L_x_6) ;  /* 0x0000000400c00947 */ /* 0x000fea0003800000 */
[----:B------:R-:W-:Y:S01]  /*0660*/  ISETP.GE.U32.AND P0, PT, R14, 0x4, PT ;  /* 0x000000040e00780c */ /* 0x000fe20003f06070 */
[----:B------:R-:W-:Y:S02]  /*0670*/  IMAD R13, R11, R16, R13 ;  /* 0x000000100b0d7224 */ /* 0x000fe400078e020d */
[----:B------:R-:W-:Y:S02]  /*0680*/  IMAD R15, R15, UR4, R12 ;  /* 0x000000040f0f7c24 */ /* 0x000fe4000f8e020c */
[----:B------:R-:W-:-:S08]  /*0690*/  IMAD.MOV.U32 R18, RZ, RZ, RZ ;  /* 0x000000ffff127224 */ /* 0x000fd000078e00ff */
[----:B------:R-:W-:Y:S05]  /*06a0*/  @!P0 BRA `(.L_x_7) ;  /* 0x0000000000f88947 */ /* 0x000fea0003800000 */
[----:B------:R-:W0:Y:S01]  /*06b0*/  LDC R18, c[0x0][0x3a0] ;  /* 0x0000e800ff127b82 */ /* 0x000e220000000800 */
[----:B------:R-:W-:Y:S01]  /*06c0*/  IMAD R19, R15, R14, 0x1 ;  /* 0x000000010f137424 */ /* 0x000fe200078e020e */
[----:B------:R-:W-:Y:S01]  /*06d0*/  MOV R20, RZ ;  /* 0x000000ff00147202 */ /* 0x000fe20000000f00 */
[----:B------:R-:W-:-:S07]  /*06e0*/  IMAD.MOV.U32 R21, RZ, RZ, R10 ;  /* 0x000000ffff157224 */ /* 0x000fce00078e000a */
.L_x_16:
[----:B------:R-:W-:Y:S01]  /*06f0*/  MOV R14, UR9 ;  /* 0x00000009000e7c02 */ /* 0x000fe20008000f00 */
[----:B------:R-:W-:Y:S01]  /*0700*/  BSSY.RECONVERGENT B2, `(.L_x_8) ;  /* 0x000000e000027945 */ /* 0x000fe20003800200 */
[----:B------:R-:W-:-:S03]  /*0710*/  VIADD R21, R21, 0x4 ;  /* 0x0000000415157836 */ /* 0x000fc60000000000 */
[----:B------:R-:W-:-:S05]  /*0720*/  IMAD R29, R7, R14, R20 ;  /* 0x0000000e071d7224 */ /* 0x000fca00078e0214 */
[C---:B0-----:R-:W-:Y:S02]  /*0730*/  ISETP.GE.U32.AND P0, PT, R29.reuse, R18, PT ;  /* 0x000000121d00720c */ /* 0x041fe40003f06070 */
[----:B------:R-:W-:-:S11]  /*0740*/  IADD3 R25, PT, PT, R29, 0x1, RZ ;  /* 0x000000011d197810 */ /* 0x000fd60007ffe0ff */
[----:B------:R-:W-:Y:S05]  /*0750*/  @P0 BRA `(.L_x_9) ;  /* 0x0000000000200947 */ /* 0x000fea0003800000 */
[----:B------:R-:W0:Y:S01]  /*0760*/  LDC.64 R16, c[0x0][0x380] ;  /* 0x0000e000ff107b82 */ /* 0x000e220000000a00 */
[----:B------:R-:W-:-:S04]  /*0770*/  IMAD R23, R13, R18, R29 ;  /* 0x000000120d177224 */ /* 0x000fc800078e021d */
[----:B0-----:R-:W-:-:S06]  /*0780*/  IMAD.WIDE.U32 R16, R23, 0x4, R16 ;  /* 0x0000000417107825 */ /* 0x001fcc00078e0010 */
[----:B------:R-:W2:Y:S02]  /*0790*/  LDG.E R16, desc[UR6][R16.64] ;  /* 0x0000000610107981 */ /* 0x000ea4000c1e1900 */
[----:B--2---:R-:W-:-:S13]  /*07a0*/  FSETP.GT.AND P0, PT, |R16|, |R5|, PT ;  /* 0x400000051000720b */ /* 0x004fda0003f04200 */
[----:B------:R-:W-:Y:S01]  /*07b0*/  @P0 VIADD R22, R19, 0xffffffff ;  /* 0xffffffff13160836 */ /* 0x000fe20000000000 */
[----:B------:R-:W-:-:S04]  /*07c0*/  @P0 MOV R5, R16 ;  /* 0x0000001000050202 */ /* 0x000fc80000000f00 */
[----:B------:R-:W-:-:S07]  /*07d0*/  @P0 I2FP.F32.S32 R6, R22 ;  /* 0x0000001600060245 */ /* 0x000fce0000201400 */
.L_x_9:
[----:B------:R-:W-:Y:S05]  /*07e0*/  BSYNC.RECONVERGENT B2 ;  /* 0x0000000000027941 */ /* 0x000fea0003800200 */
.L_x_8:
[-C--:B------:R-:W-:Y:S01]  /*07f0*/  ISETP.GE.U32.AND P3, PT, R25, R18.reuse, PT ;  /* 0x000000121900720c */ /* 0x080fe20003f66070 */
[C---:B------:R-:W-:Y:S01]  /*0800*/  VIADD R27, R29.reuse, 0x2 ;  /* 0x000000021d1b7836 */ /* 0x040fe20000000000 */
[----:B------:R-:W-:Y:S01]  /*0810*/  IADD3 R23, PT, PT, R29, 0x3, RZ ;  /* 0x000000031d177810 */ /* 0x000fe20007ffe0ff */
[----:B------:R-:W-:Y:S01]  /*0820*/  BSSY.RECONVERGENT B2, `(.L_x_10) ;  /* 0x000000c000027945 */ /* 0x000fe20003800200 */
[----:B------:R-:W-:Y:S02]  /*0830*/  ISETP.NE.AND P0, PT, R21, RZ, PT ;  /* 0x000000ff1500720c */ /* 0x000fe40003f05270 */
[-C--:B------:R-:W-:Y:S02]  /*0840*/  ISETP.GE.U32.AND P1, PT, R27, R18.reuse, PT ;  /* 0x000000121b00720c */ /* 0x080fe40003f26070 */
[----:B------:R-:W-:-:S05]  /*0850*/  ISETP.GE.U32.AND P2, PT, R23, R18, PT ;  /* 0x000000121700720c */ /* 0x000fca0003f46070 */
[----:B------:R-:W-:Y:S08]  /*0860*/  @P3 BRA `(.L_x_11) ;  /* 0x00000000001c3947 */ /* 0x000ff00003800000 */
[----:B------:R-:W0:Y:S01]  /*0870*/  LDC.64 R16, c[0x0][0x380] ;  /* 0x0000e000ff107b82 */ /* 0x000e220000000a00 */
[----:B------:R-:W-:-:S04]  /*0880*/  IMAD R25, R13, R18, R25 ;  /* 0x000000120d197224 */ /* 0x000fc800078e0219 */
[----:B0-----:R-:W-:-:S06]  /*0890*/  IMAD.WIDE.U32 R16, R25, 0x4, R16 ;  /* 0x0000000419107825 */ /* 0x001fcc00078e0010 */
[----:B------:R-:W2:Y:S02]  /*08a0*/  LDG.E R16, desc[UR6][R16.64] ;  /* 0x0000000610107981 */ /* 0x000ea4000c1e1900 */
[----:B--2---:R-:W-:-:S13]  /*08b0*/  FSETP.GT.AND P3, PT, |R16|, |R5|, PT ;  /* 0x400000051000720b */ /* 0x004fda0003f64200 */
[----:B------:R-:W-:Y:S01]  /*08c0*/  @P3 IMAD.MOV.U32 R5, RZ, RZ, R16 ;  /* 0x000000ffff053224 */ /* 0x000fe200078e0010 */
[----:B------:R-:W-:-:S07]  /*08d0*/  @P3 I2FP.F32.S32 R6, R19 ;  /* 0x0000001300063245 */ /* 0x000fce0000201400 */
.L_x_11:
[----:B------:R-:W-:Y:S05]  /*08e0*/  BSYNC.RECONVERGENT B2 ;  /* 0x0000000000027941 */ /* 0x000fea0003800200 */
.L_x_10:
[----:B------:R-:W-:Y:S04]  /*08f0*/  BSSY.RECONVERGENT B2, `(.L_x_12) ;  /* 0x000000a000027945 */ /* 0x000fe80003800200 */
[----:B------:R-:W-:Y:S05]  /*0900*/  @P1 BRA `(.L_x_13) ;  /* 0x0000000000201947 */ /* 0x000fea0003800000 */
[----:B------:R-:W0:Y:S01]  /*0910*/  LDC.64 R16, c[0x0][0x380] ;  /* 0x0000e000ff107b82 */ /* 0x000e220000000a00 */
[----:B------:R-:W-:-:S04]  /*0920*/  IMAD R27, R13, R18, R27 ;  /* 0x000000120d1b7224 */ /* 0x000fc800078e021b */
[----:B0-----:R-:W-:-:S06]  /*0930*/  IMAD.WIDE.U32 R16, R27, 0x4, R16 ;  /* 0x000000041b107825 */ /* 0x001fcc00078e0010 */
[----:B------:R-:W2:Y:S02]  /*0940*/  LDG.E R16, desc[UR6][R16.64] ;  /* 0x0000000610107981 */ /* 0x000ea4000c1e1900 */
[----:B--2---:R-:W-:-:S13]  /*0950*/  FSETP.GT.AND P1, PT, |R16|, |R5|, PT ;  /* 0x400000051000720b */ /* 0x004fda0003f24200 */
[----:B------:R-:W-:Y:S01]  /*0960*/  @P1 IADD3 R22, PT, PT, R19, 0x1, RZ ;  /* 0x0000000113161810 */ /* 0x000fe20007ffe0ff */
[----:B------:R-:W-:-:S03]  /*0970*/  @P1 IMAD.MOV.U32 R5, RZ, RZ, R16 ;  /* 0x000000ffff051224 */ /* 0x000fc600078e0010 */
[----:B------:R-:W-:-:S07]  /*0980*/  @P1 I2FP.F32.S32 R6, R22 ;  /* 0x0000001600061245 */ /* 0x000fce0000201400 */
.L_x_13:
[----:B------:R-:W-:Y:S05]  /*0990*/  BSYNC.RECONVERGENT B2 ;  /* 0x0000000000027941 */ /* 0x000fea0003800200 */
.L_x_12:
        /* <DEDUP_REMOVED lines=10> */
.L_x_15:
[----:B------:R-:W-:Y:S05]  /*0a40*/  BSYNC.RECONVERGENT B2 ;  /* 0x0000000000027941 */ /* 0x000fea0003800200 */
.L_x_14:
[----:B------:R-:W-:Y:S01]  /*0a50*/  IADD3 R20, PT, PT, R20, 0x4, RZ ;  /* 0x0000000414147810 */ /* 0x000fe20007ffe0ff */
[----:B------:R-:W-:Y:S01]  /*0a60*/  VIADD R19, R19, 0x4 ;  /* 0x0000000413137836 */ /* 0x000fe20000000000 */
[----:B------:R-:W-:Y:S06]  /*0a70*/  @P0 BRA `(.L_x_16) ;  /* 0xfffffffc001c0947 */ /* 0x000fec000383ffff */
[----:B------:R-:W-:-:S07]  /*0a80*/  MOV R18, R8 ;  /* 0x0000000800127202 */ /* 0x000fce0000000f00 */
.L_x_7:
[----:B------:R-:W-:-:S13]  /*0a90*/  ISETP.NE.AND P0, PT, R9, RZ, PT ;  /* 0x000000ff0900720c */ /* 0x000fda0003f05270 */
[----:B------:R-:W-:Y:S05]  /*0aa0*/  @!P0 BRA `(.L_x_6) ;  /* 0x0000000000ac8947 */ /* 0x000fea0003800000 */
[----:B------:R-:W0:Y:S01]  /*0ab0*/  LDC R20, c[0x0][0x3a0] ;  /* 0x0000e800ff147b82 */ /* 0x000e220000000800 */
[----:B------:R-:W-:Y:S01]  /*0ac0*/  IMAD R21, R7, R14, R18 ;  /* 0x0000000e07157224 */ /* 0x000fe200078e0212 */
[----:B------:R-:W-:Y:S01]  /*0ad0*/  BSSY.RECONVERGENT B2, `(.L_x_17) ;  /* 0x000000c000027945 */ /* 0x000fe20003800200 */
[----:B------:R-:W-:-:S03]  /*0ae0*/  ISETP.NE.AND P1, PT, R9, 0x1, PT ;  /* 0x000000010900780c */ /* 0x000fc60003f25270 */
[----:B0-----:R-:W-:-:S13]  /*0af0*/  ISETP.GE.U32.AND P0, PT, R21, R20, PT ;  /* 0x000000141500720c */ /* 0x001fda0003f06070 */
[----:B------:R-:W-:Y:S05]  /*0b00*/  @P0 BRA `(.L_x_18) ;  /* 0x0000000000200947 */ /* 0x000fea0003800000 */
[----:B------:R-:W0:Y:S01]  /*0b10*/  LDC.64 R16, c[0x0][0x380] ;  /* 0x0000e000ff107b82 */ /* 0x000e220000000a00 */
[----:B------:R-:W-:-:S04]  /*0b20*/  IMAD R19, R13, R20, R21 ;  /* 0x000000140d137224 */ /* 0x000fc800078e0215 */
[----:B0-----:R-:W-:-:S06]  /*0b30*/  IMAD.WIDE.U32 R16, R19, 0x4, R16 ;  /* 0x0000000413107825 */ /* 0x001fcc00078e0010 */
[----:B------:R-:W2:Y:S02]  /*0b40*/  LDG.E R16, desc[UR6][R16.64] ;  /* 0x0000000610107981 */ /* 0x000ea4000c1e1900 */
[----:B--2---:R-:W-:-:S13]  /*0b50*/  FSETP.GT.AND P0, PT, |R16|, |R5|, PT ;  /* 0x400000051000720b */ /* 0x004fda0003f04200 */
[----:B------:R-:W-:Y:S02]  /*0b60*/  @P0 IMAD R19, R15, R14, R18 ;  /* 0x0000000e0f130224 */ /* 0x000fe400078e0212 */
[----:B------:R-:W-:-:S03]  /*0b70*/  @P0 IMAD.MOV.U32 R5, RZ, RZ, R16 ;  /* 0x000000ffff050224 */ /* 0x000fc600078e0010 */
[----:B------:R-:W-:-:S07]  /*0b80*/  @P0 I2FP.F32.S32 R6, R19 ;  /* 0x0000001300060245 */ /* 0x000fce0000201400 */
.L_x_18:
[----:B------:R-:W-:Y:S05]  /*0b90*/  BSYNC.RECONVERGENT B2 ;  /* 0x0000000000027941 */ /* 0x000fea0003800200 */
.L_x_17:
[----:B------:R-:W-:Y:S05]  /*0ba0*/  @!P1 BRA `(.L_x_6) ;  /* 0x00000000006c9947 */ /* 0x000fea0003800000 */
[C---:B------:R-:W-:Y:S01]  /*0bb0*/  IADD3 R19, PT, PT, R21.reuse, 0x2, RZ ;  /* 0x0000000215137810 */ /* 0x040fe20007ffe0ff */
[----:B------:R-:W-:Y:S01]  /*0bc0*/  VIADD R21, R21, 0x1 ;  /* 0x0000000115157836 */ /* 0x000fe20000000000 */
[----:B------:R-:W-:Y:S02]  /*0bd0*/  BSSY.RECONVERGENT B2, `(.L_x_19) ;  /* 0x000000e000027945 */ /* 0x000fe40003800200 */
[-C--:B------:R-:W-:Y:S02]  /*0be0*/  ISETP.GE.U32.AND P0, PT, R19, R20.reuse, PT ;  /* 0x000000141300720c */ /* 0x080fe40003f06070 */
[----:B------:R-:W-:Y:S02]  /*0bf0*/  ISETP.GE.U32.AND P1, PT, R21, R20, PT ;  /* 0x000000141500720c */ /* 0x000fe40003f26070 */
[----:B------:R-:W-:-:S11]  /*0c00*/  ISETP.EQ.OR P0, PT, R9, 0x2, P0 ;  /* 0x000000020900780c */ /* 0x000fd60000702670 */
        /* <DEDUP_REMOVED lines=8> */
[----:B------:R-:W-:-:S04]  /*0c90*/  @P1 IADD3 R21, PT, PT, R21, 0x1, RZ ;  /* 0x0000000115151810 */ /* 0x000fc80007ffe0ff */
[----:B------:R-:W-:-:S07]  /*0ca0*/  @P1 I2FP.F32.S32 R6, R21 ;  /* 0x0000001500061245 */ /* 0x000fce0000201400 */
.L_x_20:
[----:B------:R-:W-:Y:S05]  /*0cb0*/  BSYNC.RECONVERGENT B2 ;  /* 0x0000000000027941 */ /* 0x000fea0003800200 */
.L_x_19:
        /* <DEDUP_REMOVED lines=10> */
.L_x_6:
[----:B------:R-:W-:Y:S05]  /*0d60*/  BSYNC.RECONVERGENT B0 ;  /* 0x0000000000007941 */ /* 0x000fea0003800200 */
.L_x_5:
[----:B------:R-:W0:Y:S01]  /*0d70*/  LDCU UR8, c[0x0][0x3bc] ;  /* 0x00007780ff0877ac */ /* 0x000e220008000800 */
[----:B------:R-:W-:-:S04]  /*0d80*/  IADD3 R12, PT, PT, R12, 0x1, RZ ;  /* 0x000000010c0c7810 */ /* 0x000fc80007ffe0ff */
[----:B0-----:R-:W-:-:S13]  /*0d90*/  ISETP.NE.AND P0, PT, R12, UR8, PT ;  /* 0x000000080c007c0c */ /* 0x001fda000bf05270 */
[----:B------:R-:W-:Y:S05]  /*0da0*/  @P0 BRA `(.L_x_21) ;  /* 0xfffffff800100947 */ /* 0x000fea000383ffff */
.L_x_4:
[----:B------:R-:W-:Y:S05]  /*0db0*/  BSYNC.RECONVERGENT B1 ;  /* 0x0000000000017941 */ /* 0x000fea0003800200 */
.L_x_3:
[----:B------:R-:W0:Y:S01]  /*0dc0*/  LDCU UR5, c[0x0][0x3c0] ;  /* 0x00007800ff0577ac */ /* 0x000e220008000800 */
[----:B------:R-:W-:-:S04]  /*0dd0*/  UIADD3 UR4, UPT, UPT, UR4, 0x1, URZ ;  /* 0x0000000104047890 */ /* 0x000fc8000fffe0ff */
[----:B0-----:R-:W-:-:S09]  /*0de0*/  UISETP.NE.AND UP0, UPT, UR4, UR5, UPT ;  /* 0x000000050400728c */ /* 0x001fd2000bf05270 */
[----:B------:R-:W-:Y:S05]  /*0df0*/  BRA.U UP0, `(.L_x_22) ;  /* 0xfffffff500d07547 */ /* 0x000fea000b83ffff */
.L_x_2:
[----:B------:R-:W0:Y:S08]  /*0e00*/  LDC.64 R2, c[0x0][0x388] ;  /* 0x0000e200ff027b82 */ /* 0x000e300000000a00 */
[----:B------:R-:W1:Y:S01]  /*0e10*/  LDC.64 R8, c[0x0][0x390] ;  /* 0x0000e400ff087b82 */ /* 0x000e620000000a00 */
[----:B0-----:R-:W-:-:S05]  /*0e20*/  IMAD.WIDE.U32 R2, R0, 0x4, R2 ;  /* 0x0000000400027825 */ /* 0x001fca00078e0002 */
[----:B------:R-:W-:Y:S01]  /*0e30*/  STG.E desc[UR6][R2.64], R5 ;  /* 0x0000000502007986 */ /* 0x000fe2000c101906 */
[----:B-1----:R-:W-:-:S05]  /*0e40*/  IMAD.WIDE.U32 R8, R0, 0x4, R8 ;  /* 0x0000000400087825 */ /* 0x002fca00078e0008 */
[----:B------:R-:W-:Y:S01]  /*0e50*/  STG.E desc[UR6][R8.64], R6 ;  /* 0x0000000608007986 */ /* 0x000fe2000c101906 */
[----:B------:R-:W-:Y:S05]  /*0e60*/  EXIT ;  /* 0x000000000000794d */ /* 0x000fea0003800000 */
.L_x_23:
        /* <DEDUP_REMOVED lines=9> */
.L_x_47:


//--------------------- .text.REVMAXPOOLF         --------------------------
	.section	.text.REVMAXPOOLF,"ax",@progbits
	.align	128
        .global         REVMAXPOOLF
        .type           REVMAXPOOLF,@function
        .size           REVMAXPOOLF,(.L_x_48 - REVMAXPOOLF)
        .other          REVMAXPOOLF,@"STO_CUDA_ENTRY STV_DEFAULT"
REVMAXPOOLF:
.text.REVMAXPOOLF:
        /* <DEDUP_REMOVED lines=13> */
[----:B------:R-:W4:Y:S01]  /*00d0*/  LDCU.64 UR6, c[0x0][0x3b0] ;  /* 0x00007600ff0677ac */ /* 0x000f220008000a00 */
[----:B0-----:R-:W-:-:S06]  /*00e0*/  IMAD.WIDE.U32 R4, R0, 0x4, R4 ;  /* 0x0000000400047825 */ /* 0x001fcc00078e0004 */
[----:B-1----:R0:W5:Y:S01]  /*00f0*/  LDG.E R4, desc[UR4][R4.64] ;  /* 0x0000000404047981 */ /* 0x002162000c1e1900 */
[----:B---3--:R-:W-:-:S06]  /*0100*/  IMAD.WIDE.U32 R2, R0, 0x4, R2 ;  /* 0x0000000400027825 */ /* 0x008fcc00078e0002 */
[----:B------:R1:W3:Y:S01]  /*0110*/  LDG.E R2, desc[UR4][R2.64] ;  /* 0x0000000402027981 */ /* 0x0002e2000c1e1900 */
[----:B--2---:R-:W2:Y:S01]  /*0120*/  I2F.U32.RP R8, UR8 ;  /* 0x0000000800087d06 */ /* 0x004ea20008209000 */
[----:B------:R-:W-:-:S07]  /*0130*/  ISETP.NE.U32.AND P2, PT, RZ, UR8, PT ;  /* 0x00000008ff007c0c */ /* 0x000fce000bf45070 */
[----:B------:R-:W0:Y:S08]  /*0140*/  I2F.U32.RP R9, UR9 ;  /* 0x0000000900097d06 */ /* 0x000e300008209000 */
[----:B--2---:R-:W2:Y:S08]  /*0150*/  MUFU.RCP R8, R8 ;  /* 0x0000000800087308 */ /* 0x004eb00000001000 */
[----:B----4-:R-:W4:Y:S08]  /*0160*/  I2F.U32.RP R10, UR6 ;  /* 0x00000006000a7d06 */ /* 0x010f300008209000 */
[----:B0-----:R-:W-:Y:S01]  /*0170*/  MUFU.RCP R9, R9 ;  /* 0x0000000900097308 */ /* 0x001fe20000001000 */
[----:B--2---:R-:W-:-:S07]  /*0180*/  IADD3 R6, PT, PT, R8, 0xffffffe, RZ ;  /* 0x0ffffffe08067810 */ /* 0x004fce0007ffe0ff */
[----:B------:R0:W2:Y:S08]  /*0190*/  F2I.FTZ.U32.TRUNC.NTZ R7, R6 ;  /* 0x0000000600077305 */ /* 0x0000b0000021f000 */
[----:B----4-:R-:W4:Y:S01]  /*01a0*/  MUFU.RCP R10, R10 ;  /* 0x0000000a000a7308 */ /* 0x010f220000001000 */
[----:B0-----:R-:W-:Y:S02]  /*01b0*/  HFMA2 R6, -RZ, RZ, 0, 0 ;  /* 0x00000000ff067431 */ /* 0x001fe400000001ff */
[----:B--2---:R-:W-:-:S04]  /*01c0*/  IMAD.MOV R5, RZ, RZ, -R7 ;  /* 0x000000ffff057224 */ /* 0x004fc800078e0a07 */
[----:B------:R-:W-:-:S04]  /*01d0*/  IMAD R5, R5, UR8, RZ ;  /* 0x0000000805057c24 */ /* 0x000fc8000f8e02ff */
[----:B-1----:R-:W-:-:S04]  /*01e0*/  IMAD.HI.U32 R3, R7, R5, R6 ;  /* 0x0000000507037227 */ /* 0x002fc800078e0006 */
[----:B------:R-:W-:Y:S02]  /*01f0*/  VIADD R7, R9, 0xffffffe ;  /* 0x0ffffffe09077836 */ /* 0x000fe40000000000 */
[----:B------:R-:W-:-:S04]  /*0200*/  IMAD.HI.U32 R3, R3, R0, RZ ;  /* 0x0000000003037227 */ /* 0x000fc800078e00ff */
[----:B------:R-:W0:Y:S01]  /*0210*/  F2I.FTZ.U32.TRUNC.NTZ R7, R7 ;  /* 0x0000000700077305 */ /* 0x000e22000021f000 */
[----:B------:R-:W-:-:S05]  /*0220*/  IADD3 R5, PT, PT, -R3, RZ, RZ ;  /* 0x000000ff03057210 */ /* 0x000fca0007ffe1ff */
[----:B------:R-:W-:Y:S01]  /*0230*/  IMAD R6, R5, UR8, R0 ;  /* 0x0000000805067c24 */ /* 0x000fe2000f8e0200 */
[----:B----4-:R-:W-:-:S04]  /*0240*/  IADD3 R5, PT, PT, R10, 0xffffffe, RZ ;  /* 0x0ffffffe0a057810 */ /* 0x010fc80007ffe0ff */
[----:B------:R-:W-:Y:S02]  /*0250*/  ISETP.GE.U32.AND P0, PT, R6, UR8, PT ;  /* 0x0000000806007c0c */ /* 0x000fe4000bf06070 */
[----:B------:R-:W1:Y:S01]  /*0260*/  F2I.FTZ.U32.TRUNC.NTZ R5, R5 ;  /* 0x0000000500057305 */ /* 0x000e62000021f000 */
[----:B0-----:R-:W-:-:S04]  /*0270*/  IMAD.MOV R9, RZ, RZ, -R7 ;  /* 0x000000ffff097224 */ /* 0x001fc800078e0a07 */
[----:B------:R-:W-:-:S06]  /*0280*/  IMAD R9, R9, UR9, RZ ;  /* 0x0000000909097c24 */ /* 0x000fcc000f8e02ff */
[----:B------:R-:W-:Y:S02]  /*0290*/  @P0 IADD3 R6, PT, PT, R6, -UR8, RZ ;  /* 0x8000000806060c10 */ /* 0x000fe4000fffe0ff */
[----:B------:R-:W-:Y:S02]  /*02a0*/  @P0 IADD3 R3, PT, PT, R3, 0x1, RZ ;  /* 0x0000000103030810 */ /* 0x000fe40007ffe0ff */
[----:B------:R-:W-:Y:S02]  /*02b0*/  ISETP.GE.U32.AND P1, PT, R6, UR8, PT ;  /* 0x0000000806007c0c */ /* 0x000fe4000bf26070 */
[----:B------:R-:W-:Y:S02]  /*02c0*/  MOV R6, RZ ;  /* 0x000000ff00067202 */ /* 0x000fe40000000f00 */
[----:B-1----:R-:W-:-:S03]  /*02d0*/  IADD3 R10, PT, PT, RZ, -R5, RZ ;  /* 0x80000005ff0a7210 */ /* 0x002fc60007ffe0ff */
[----:B------:R-:W-:-:S04]  /*02e0*/  IMAD.HI.U32 R6, R7, R9, R6 ;  /* 0x0000000907067227 */ /* 0x000fc800078e0006 */
[----:B------:R-:W-:Y:S02]  /*02f0*/  IMAD R7, R10, UR6, RZ ;  /* 0x000000060a077c24 */ /* 0x000fe4000f8e02ff */
[----:B------:R-:W-:Y:S01]  /*0300*/  @P1 VIADD R3, R3, 0x1 ;  /* 0x0000000103031836 */ /* 0x000fe20000000000 */
[----:B------:R-:W-:Y:S02]  /*0310*/  @!P2 LOP3.LUT R3, RZ, UR8, RZ, 0x33, !PT ;  /* 0x00000008ff03ac12 */ /* 0x000fe4000f8e33ff */
[----:B------:R-:W-:-:S03]  /*0320*/  ISETP.NE.U32.AND P1, PT, RZ, UR9, PT ;  /* 0x00000009ff007c0c */ /* 0x000fc6000bf25070 */
[----:B------:R-:W-:Y:S01]  /*0330*/  IMAD.HI.U32 R6, R6, R3, RZ ;  /* 0x0000000306067227 */ /* 0x000fe200078e00ff */
[----:B-----5:R0:W1:Y:S03]  /*0340*/  F2I.TRUNC.NTZ R8, R4 ;  /* 0x0000000400087305 */ /* 0x020066000020f100 */
[----:B0-----:R-:W-:-:S05]  /*0350*/  HFMA2 R4, -RZ, RZ, 0, 0 ;  /* 0x00000000ff047431 */ /* 0x001fca00000001ff */
[----:B------:R-:W-:-:S04]  /*0360*/  IMAD.HI.U32 R5, R5, R7, R4 ;  /* 0x0000000705057227 */ /* 0x000fc800078e0004 */
[----:B------:R-:W-:Y:S02]  /*0370*/  IMAD.MOV R4, RZ, RZ, -R6 ;  /* 0x000000ffff047224 */ /* 0x000fe400078e0a06 */
[----:B-1----:R-:W-:-:S04]  /*0380*/  IMAD.HI.U32 R9, R5, R8, RZ ;  /* 0x0000000805097227 */ /* 0x002fc800078e00ff */
[----:B------:R-:W-:Y:S01]  /*0390*/  IMAD R4, R4, UR9, R3 ;  /* 0x0000000904047c24 */ /* 0x000fe2000f8e0203 */
[----:B------:R-:W-:-:S04]  /*03a0*/  IADD3 R5, PT, PT, -R9, RZ, RZ ;  /* 0x000000ff09057210 */ /* 0x000fc80007ffe1ff */
[----:B------:R-:W-:Y:S01]  /*03b0*/  ISETP.GE.U32.AND P4, PT, R4, UR9, PT ;  /* 0x0000000904007c0c */ /* 0x000fe2000bf86070 */
[----:B------:R-:W-:-:S05]  /*03c0*/  IMAD R5, R5, UR6, R8 ;  /* 0x0000000605057c24 */ /* 0x000fca000f8e0208 */
[----:B------:R-:W-:-:S07]  /*03d0*/  ISETP.GE.U32.AND P2, PT, R5, UR6, PT ;  /* 0x0000000605007c0c */ /* 0x000fce000bf46070 */
[----:B------:R-:W-:Y:S02]  /*03e0*/  @P4 IADD3 R4, PT, PT, R4, -UR9, RZ ;  /* 0x8000000904044c10 */ /* 0x000fe4000fffe0ff */
[----:B------:R-:W-:Y:S02]  /*03f0*/  @P4 IADD3 R6, PT, PT, R6, 0x1, RZ ;  /* 0x0000000106064810 */ /* 0x000fe40007ffe0ff */
[----:B------:R-:W-:Y:S02]  /*0400*/  ISETP.GE.U32.AND P3, PT, R4, UR9, PT ;  /* 0x0000000904007c0c */ /* 0x000fe4000bf66070 */
[----:B------:R-:W-:Y:S01]  /*0410*/  @P2 VIADD R5, R5, -UR6 ;  /* 0x8000000605052c36 */ /* 0x000fe20008000000 */
[----:B------:R-:W-:Y:S01]  /*0420*/  ISETP.NE.U32.AND P4, PT, RZ, UR6, PT ;  /* 0x00000006ff007c0c */ /* 0x000fe2000bf85070 */
[----:B------:R-:W-:-:S03]  /*0430*/  @P2 VIADD R9, R9, 0x1 ;  /* 0x0000000109092836 */ /* 0x000fc60000000000 */
[----:B------:R-:W-:Y:S02]  /*0440*/  ISETP.GE.U32.AND P0, PT, R5, UR6, PT ;  /* 0x0000000605007c0c */ /* 0x000fe4000bf06070 */
[----:B------:R-:W0:Y:S04]  /*0450*/  LDC.64 R4, c[0x0][0x388] ;  /* 0x0000e200ff047b82 */ /* 0x000e280000000a00 */
[----:B------:R-:W-:Y:S02]  /*0460*/  @P3 IADD3 R6, PT, PT, R6, 0x1, RZ ;  /* 0x0000000106063810 */ /* 0x000fe40007ffe0ff */
[----:B------:R-:W-:-:S04]  /*0470*/  @!P1 LOP3.LUT R6, RZ, UR9, RZ, 0x33, !PT ;  /* 0x00000009ff069c12 */ /* 0x000fc8000f8e33ff */
[C---:B------:R-:W-:Y:S01]  /*0480*/  IADD3 R10, PT, PT, -R6.reuse, RZ, RZ ;  /* 0x000000ff060a7210 */ /* 0x040fe20007ffe1ff */
[----:B------:R-:W-:Y:S01]  /*0490*/  IMAD R6, R6, UR11, RZ ;  /* 0x0000000b06067c24 */ /* 0x000fe2000f8e02ff */
[----:B------:R-:W-:Y:S02]  /*04a0*/  @P0 IADD3 R9, PT, PT, R9, 0x1, RZ ;  /* 0x0000000109090810 */ /* 0x000fe40007ffe0ff */
[----:B------:R-:W-:Y:S01]  /*04b0*/  @!P4 LOP3.LUT R9, RZ, UR6, RZ, 0x33, !PT ;  /* 0x00000006ff09cc12 */ /* 0x000fe2000f8e33ff */
[--C-:B------:R-:W-:Y:S02]  /*04c0*/  IMAD R7, R10, UR9, R3.reuse ;  /* 0x000000090a077c24 */ /* 0x100fe4000f8e0203 */
[----:B------:R-:W-:Y:S01]  /*04d0*/  IMAD.MOV R3, RZ, RZ, -R3 ;  /* 0x000000ffff037224 */ /* 0x000fe200078e0a03 */
[----:B------:R-:W-:Y:S01]  /*04e0*/  IADD3 R11, PT, PT, -R9, RZ, RZ ;  /* 0x000000ff090b7210 */ /* 0x000fe20007ffe1ff */
[----:B------:R-:W-:Y:S02]  /*04f0*/  IMAD R6, R7, UR7, R6 ;  /* 0x0000000707067c24 */ /* 0x000fe4000f8e0206 */
[----:B------:R-:W-:-:S02]  /*0500*/  IMAD R0, R3, UR8, R0 ;  /* 0x0000000803007c24 */ /* 0x000fc4000f8e0200 */
[----:B------:R-:W-:Y:S01]  /*0510*/  IMAD R3, R11, UR6, R8 ;  /* 0x000000060b037c24 */ /* 0x000fe2000f8e0208 */
[----:B------:R-:W-:-:S03]  /*0520*/  IADD3 R6, PT, PT, R9, R6, RZ ;  /* 0x0000000609067210 */ /* 0x000fc60007ffe0ff */
[----:B------:R-:W-:-:S04]  /*0530*/  IMAD R3, R0, UR6, R3 ;  /* 0x0000000600037c24 */ /* 0x000fc8000f8e0203 */
[----:B------:R-:W-:-:S04]  /*0540*/  IMAD R3, R6, UR10, R3 ;  /* 0x0000000a06037c24 */ /* 0x000fc8000f8e0203 */
[----:B0-----:R-:W-:-:S05]  /*0550*/  IMAD.WIDE.U32 R4, R3, 0x4, R4 ;  /* 0x0000000403047825 */ /* 0x001fca00078e0004 */
[----:B---3--:R-:W-:Y:S01]  /*0560*/  STG.E desc[UR4][R4.64], R2 ;  /* 0x0000000204007986 */ /* 0x008fe2000c101904 */
[----:B------:R-:W-:Y:S05]  /*0570*/  EXIT ;  /* 0x000000000000794d */ /* 0x000fea0003800000 */
.L_x_24:
        /* <DEDUP_REMOVED lines=16> */
.L_x_48:


//--------------------- .text.MAXPOOLFIND         --------------------------
	.section	.text.MAXPOOLFIND,"ax",@progbits
	.align	128
        .global         MAXPOOLFIND
        .type           MAXPOOLFIND,@function
        .size           MAXPOOLFIND,(.L_x_49 - MAXPOOLFIND)
        .other          MAXPOOLFIND,@"STO_CUDA_ENTRY STV_DEFAULT"
MAXPOOLFIND:
.text.MAXPOOLFIND:
        /* <DEDUP_REMOVED lines=12> */
[----:B------:R-:W3:Y:S01]  /*00c0*/  LDCU.64 UR6, c[0x0][0x3b0] ;  /* 0x00007600ff0677ac */ /* 0x000ee20008000a00 */
[----:B0-----:R-:W-:-:S05]  /*00d0*/  IMAD.WIDE.U32 R2, R0, 0x4, R2 ;  /* 0x0000000400027825 */ /* 0x001fca00078e0002 */
[----:B-1----:R0:W4:Y:S01]  /*00e0*/  LDG.E R8, desc[UR4][R2.64] ;  /* 0x0000000402087981 */ /* 0x002122000c1e1900 */
[----:B--2---:R-:W1:Y:S01]  /*00f0*/  I2F.U32.RP R6, UR10 ;  /* 0x0000000a00067d06 */ /* 0x004e620008209000 */
[----:B------:R-:W-:Y:S02]  /*0100*/  ISETP.NE.U32.AND P2, PT, RZ, UR10, PT ;  /* 0x0000000aff007c0c */ /* 0x000fe4000bf45070 */
[----:B---3--:R-:W-:-:S05]  /*0110*/  ISETP.NE.U32.AND P5, PT, RZ, UR6, PT ;  /* 0x00000006ff007c0c */ /* 0x008fca000bfa5070 */
[----:B------:R-:W2:Y:S08]  /*0120*/  I2F.U32.RP R7, UR11 ;  /* 0x0000000b00077d06 */ /* 0x000eb00008209000 */
[----:B-1----:R-:W1:Y:S08]  /*0130*/  MUFU.RCP R6, R6 ;  /* 0x0000000600067308 */ /* 0x002e700000001000 */
[----:B------:R-:W3:Y:S08]  /*0140*/  I2F.U32.RP R9, UR6 ;  /* 0x0000000600097d06 */ /* 0x000ef00008209000 */
[----:B--2---:R-:W-:Y:S01]  /*0150*/  MUFU.RCP R7, R7 ;  /* 0x0000000700077308 */ /* 0x004fe20000001000 */
[----:B-1----:R-:W-:-:S07]  /*0160*/  IADD3 R5, PT, PT, R6, 0xffffffe, RZ ;  /* 0x0ffffffe06057810 */ /* 0x002fce0007ffe0ff */
[----:B------:R-:W1:Y:S08]  /*0170*/  F2I.FTZ.U32.TRUNC.NTZ R5, R5 ;  /* 0x0000000500057305 */ /* 0x000e70000021f000 */
[----:B---3--:R-:W2:Y:S01]  /*0180*/  MUFU.RCP R9, R9 ;  /* 0x0000000900097308 */ /* 0x008ea20000001000 */
[----:B-1----:R-:W-:-:S04]  /*0190*/  IMAD.MOV R4, RZ, RZ, -R5 ;  /* 0x000000ffff047224 */ /* 0x002fc800078e0a05 */
[----:B0-----:R-:W-:Y:S02]  /*01a0*/  IMAD R3, R4, UR10, RZ ;  /* 0x0000000a04037c24 */ /* 0x001fe4000f8e02ff */
[----:B------:R-:W-:Y:S01]  /*01b0*/  HFMA2 R4, -RZ, RZ, 0, 0 ;  /* 0x00000000ff047431 */ /* 0x000fe200000001ff */
[----:B--2---:R-:W-:-:S04]  /*01c0*/  IADD3 R6, PT, PT, R9, 0xffffffe, RZ ;  /* 0x0ffffffe09067810 */ /* 0x004fc80007ffe0ff */
[----:B------:R-:W-:-:S06]  /*01d0*/  IMAD.HI.U32 R3, R5, R3, R4 ;  /* 0x0000000305037227 */ /* 0x000fcc00078e0004 */
[----:B------:R-:W-:-:S04]  /*01e0*/  IMAD.HI.U32 R4, R3, R0, RZ ;  /* 0x0000000003047227 */ /* 0x000fc800078e00ff */
[----:B------:R-:W-:Y:S01]  /*01f0*/  VIADD R3, R7, 0xffffffe ;  /* 0x0ffffffe07037836 */ /* 0x000fe20000000000 */
[----:B------:R-:W-:Y:S01]  /*0200*/  IADD3 R5, PT, PT, -R4, RZ, RZ ;  /* 0x000000ff04057210 */ /* 0x000fe20007ffe1ff */
[----:B------:R0:W1:Y:S04]  /*0210*/  F2I.FTZ.U32.TRUNC.NTZ R7, R6 ;  /* 0x0000000600077305 */ /* 0x000068000021f000 */
[----:B------:R-:W-:-:S04]  /*0220*/  IMAD R2, R5, UR10, R0 ;  /* 0x0000000a05027c24 */ /* 0x000fc8000f8e0200 */
[----:B------:R-:W2:Y:S01]  /*0230*/  F2I.FTZ.U32.TRUNC.NTZ R3, R3 ;  /* 0x0000000300037305 */ /* 0x000ea2000021f000 */
[----:B------:R-:W-:Y:S01]  /*0240*/  ISETP.GE.U32.AND P0, PT, R2, UR10, PT ;  /* 0x0000000a02007c0c */ /* 0x000fe2000bf06070 */
[----:B0-----:R-:W-:Y:S01]  /*0250*/  HFMA2 R6, -RZ, RZ, 0, 0 ;  /* 0x00000000ff067431 */ /* 0x001fe200000001ff */
[----:B-1----:R-:W-:-:S05]  /*0260*/  IADD3 R9, PT, PT, RZ, -R7, RZ ;  /* 0x80000007ff097210 */ /* 0x002fca0007ffe0ff */
[----:B------:R-:W-:-:S06]  /*0270*/  IMAD R9, R9, UR6, RZ ;  /* 0x0000000609097c24 */ /* 0x000fcc000f8e02ff */
[----:B------:R-:W-:Y:S01]  /*0280*/  @P0 IADD3 R2, PT, PT, R2, -UR10, RZ ;  /* 0x8000000a02020c10 */ /* 0x000fe2000fffe0ff */
[----:B--2---:R-:W-:Y:S01]  /*0290*/  IMAD.MOV R5, RZ, RZ, -R3 ;  /* 0x000000ffff057224 */ /* 0x004fe200078e0a03 */
[----:B------:R-:W-:Y:S01]  /*02a0*/  @P0 IADD3 R4, PT, PT, R4, 0x1, RZ ;  /* 0x0000000104040810 */ /* 0x000fe20007ffe0ff */
[----:B------:R-:W-:Y:S01]  /*02b0*/  IMAD.HI.U32 R7, R7, R9, R6 ;  /* 0x0000000907077227 */ /* 0x000fe200078e0006 */
[----:B------:R-:W-:Y:S02]  /*02c0*/  ISETP.GE.U32.AND P1, PT, R2, UR10, PT ;  /* 0x0000000a02007c0c */ /* 0x000fe4000bf26070 */
[----:B------:R-:W-:Y:S01]  /*02d0*/  MOV R2, RZ ;  /* 0x000000ff00027202 */ /* 0x000fe20000000f00 */
[----:B------:R-:W-:-:S04]  /*02e0*/  IMAD R5, R5, UR11, RZ ;  /* 0x0000000b05057c24 */ /* 0x000fc8000f8e02ff */
[----:B------:R-:W-:-:S06]  /*02f0*/  IMAD.HI.U32 R3, R3, R5, R2 ;  /* 0x0000000503037227 */ /* 0x000fcc00078e0002 */
[----:B------:R-:W-:Y:S01]  /*0300*/  @P1 VIADD R4, R4, 0x1 ;  /* 0x0000000104041836 */ /* 0x000fe20000000000 */
[----:B------:R-:W-:Y:S02]  /*0310*/  @!P2 LOP3.LUT R4, RZ, UR10, RZ, 0x33, !PT ;  /* 0x0000000aff04ac12 */ /* 0x000fe4000f8e33ff */
[----:B------:R-:W-:-:S03]  /*0320*/  ISETP.NE.U32.AND P2, PT, RZ, UR11, PT ;  /* 0x0000000bff007c0c */ /* 0x000fc6000bf45070 */
[----:B------:R-:W-:-:S04]  /*0330*/  IMAD.HI.U32 R5, R3, R4, RZ ;  /* 0x0000000403057227 */ /* 0x000fc800078e00ff */
[----:B------:R-:W-:-:S04]  /*0340*/  IMAD.MOV R3, RZ, RZ, -R5 ;  /* 0x000000ffff037224 */ /* 0x000fc800078e0a05 */
[----:B------:R-:W-:-:S05]  /*0350*/  IMAD R2, R3, UR11, R4 ;  /* 0x0000000b03027c24 */ /* 0x000fca000f8e0204 */
[----:B------:R-:W-:-:S13]  /*0360*/  ISETP.GE.U32.AND P0, PT, R2, UR11, PT ;  /* 0x0000000b02007c0c */ /* 0x000fda000bf06070 */
[----:B------:R-:W-:Y:S02]  /*0370*/  @P0 IADD3 R2, PT, PT, R2, -UR11, RZ ;  /* 0x8000000b02020c10 */ /* 0x000fe4000fffe0ff */
[----:B------:R-:W-:Y:S02]  /*0380*/  @P0 IADD3 R5, PT, PT, R5, 0x1, RZ ;  /* 0x0000000105050810 */ /* 0x000fe40007ffe0ff */
[----:B------:R-:W-:-:S13]  /*0390*/  ISETP.GE.U32.AND P1, PT, R2, UR11, PT ;  /* 0x0000000b02007c0c */ /* 0x000fda000bf26070 */
[----:B------:R-:W-:Y:S01]  /*03a0*/  @P1 VIADD R5, R5, 0x1 ;  /* 0x0000000105051836 */ /* 0x000fe20000000000 */
[----:B------:R-:W-:-:S05]  /*03b0*/  @!P2 LOP3.LUT R5, RZ, UR11, RZ, 0x33, !PT ;  /* 0x0000000bff05ac12 */ /* 0x000fca000f8e33ff */
[----:B------:R-:W-:Y:S01]  /*03c0*/  IMAD R6, R5, UR9, RZ ;  /* 0x0000000905067c24 */ /* 0x000fe2000f8e02ff */
[----:B----4-:R-:W0:Y:S02]  /*03d0*/  F2I.TRUNC.NTZ R8, R8 ;  /* 0x0000000800087305 */ /* 0x010e24000020f100 */
[----:B0-----:R-:W-:-:S05]  /*03e0*/  IMAD.HI.U32 R7, R7, R8, RZ ;  /* 0x0000000807077227 */ /* 0x001fca00078e00ff */
[----:B------:R-:W-:-:S05]  /*03f0*/  IADD3 R9, PT, PT, -R7, RZ, RZ ;  /* 0x000000ff07097210 */ /* 0x000fca0007ffe1ff */
[----:B------:R-:W-:Y:S01]  /*0400*/  IMAD R3, R9, UR6, R8 ;  /* 0x0000000609037c24 */ /* 0x000fe2000f8e0208 */
[----:B------:R-:W-:-:S04]  /*0410*/  IADD3 R9, PT, PT, -R5, RZ, RZ ;  /* 0x000000ff05097210 */ /* 0x000fc80007ffe1ff */
[----:B------:R-:W-:Y:S01]  /*0420*/  ISETP.GE.U32.AND P3, PT, R3, UR6, PT ;  /* 0x0000000603007c0c */ /* 0x000fe2000bf66070 */
[----:B------:R-:W-:Y:S01]  /*0430*/  IMAD R5, R9, UR11, R4 ;  /* 0x0000000b09057c24 */ /* 0x000fe2000f8e0204 */
[----:B------:R-:W-:-:S03]  /*0440*/  IADD3 R9, PT, PT, -R4, RZ, RZ ;  /* 0x000000ff04097210 */ /* 0x000fc60007ffe1ff */
[----:B------:R-:W-:Y:S02]  /*0450*/  IMAD R6, R5, UR7, R6 ;  /* 0x0000000705067c24 */ /* 0x000fe4000f8e0206 */
[----:B------:R-:W-:-:S06]  /*0460*/  IMAD R4, R9, UR10, R0 ;  /* 0x0000000a09047c24 */ /* 0x000fcc000f8e0200 */
[----:B------:R-:W-:Y:S01]  /*0470*/  @P3 VIADD R3, R3, -UR6 ;  /* 0x8000000603033c36 */ /* 0x000fe20008000000 */
[----:B------:R-:W-:-:S04]  /*0480*/  @P3 IADD3 R7, PT, PT, R7, 0x1, RZ ;  /* 0x0000000107073810 */ /* 0x000fc80007ffe0ff */
[----:B------:R-:W-:Y:S02]  /*0490*/  ISETP.GE.U32.AND P4, PT, R3, UR6, PT ;  /* 0x0000000603007c0c */ /* 0x000fe4000bf86070 */
[----:B------:R-:W0:Y:S11]  /*04a0*/  LDC.64 R2, c[0x0][0x380] ;  /* 0x0000e000ff027b82 */ /* 0x000e360000000a00 */
[----:B------:R-:W-:-:S02]  /*04b0*/  @P4 IADD3 R7, PT, PT, R7, 0x1, RZ ;  /* 0x0000000107074810 */ /* 0x000fc40007ffe0ff */
[----:B------:R-:W-:-:S04]  /*04c0*/  @!P5 LOP3.LUT R7, RZ, UR6, RZ, 0x33, !PT ;  /* 0x00000006ff07dc12 */ /* 0x000fc8000f8e33ff */
[----:B------:R-:W-:Y:S01]  /*04d0*/  IADD3 R6, PT, PT, R7, R6, RZ ;  /* 0x0000000607067210 */ /* 0x000fe20007ffe0ff */
[----:B------:R-:W-:-:S04]  /*04e0*/  IMAD.MOV R11, RZ, RZ, -R7 ;  /* 0x000000ffff0b7224 */ /* 0x000fc800078e0a07 */
        /* <DEDUP_REMOVED lines=9> */
.L_x_25:
        /* <DEDUP_REMOVED lines=16> */
.L_x_49:


//--------------------- .text.MAXPOOLFNOIND       --------------------------
	.section	.text.MAXPOOLFNOIND,"ax",@progbits
	.align	128
        .global         MAXPOOLFNOIND
        .type           MAXPOOLFNOIND,@function
        .size           MAXPOOLFNOIND,(.L_x_50 - MAXPOOLFNOIND)
        .other          MAXPOOLFNOIND,@"STO_CUDA_ENTRY STV_DEFAULT"
MAXPOOLFNOIND:
.text.MAXPOOLFNOIND:
        /* <DEDUP_REMOVED lines=9> */
[----:B------:R-:W0:Y:S01]  /*0090*/  LDCU.64 UR6, c[0x0][0x3a8] ;  /* 0x00007500ff0677ac */ /* 0x000e220008000a00 */
[----:B------:R-:W-:Y:S01]  /*00a0*/  IMAD.MOV.U32 R8, RZ, RZ, RZ ;  /* 0x000000ffff087224 */ /* 0x000fe200078e00ff */
[----:B------:R-:W1:Y:S01]  /*00b0*/  LDCU UR8, c[0x0][0x3b4] ;  /* 0x00007680ff0877ac */ /* 0x000e620008000800 */
[----:B------:R-:W2:Y:S01]  /*00c0*/  LDCU.64 UR4, c[0x0][0x358] ;  /* 0x00006b00ff0477ac */ /* 0x000ea20008000a00 */
[----:B0-----:R-:W0:Y:S01]  /*00d0*/  I2F.U32.RP R4, UR6 ;  /* 0x0000000600047d06 */ /* 0x001e220008209000 */
[----:B------:R-:W-:Y:S01]  /*00e0*/  ISETP.NE.U32.AND P2, PT, RZ, UR6, PT ;  /* 0x00000006ff007c0c */ /* 0x000fe2000bf45070 */
[----:B-1----:R-:W-:-:S06]  /*00f0*/  UISETP.GE.AND UP0, UPT, UR8, 0x1, UPT ;  /* 0x000000010800788c */ /* 0x002fcc000bf06270 */
[----:B------:R-:W1:Y:S08]  /*0100*/  I2F.U32.RP R6, UR7 ;  /* 0x0000000700067d06 */ /* 0x000e700008209000 */
[----:B0-----:R-:W0:Y:S08]  /*0110*/  MUFU.RCP R4, R4 ;  /* 0x0000000400047308 */ /* 0x001e300000001000 */
[----:B-1----:R-:W-:Y:S01]  /*0120*/  MUFU.RCP R6, R6 ;  /* 0x0000000600067308 */ /* 0x002fe20000001000 */
[----:B0-----:R-:W-:-:S07]  /*0130*/  VIADD R2, R4, 0xffffffe ;  /* 0x0ffffffe04027836 */ /* 0x001fce0000000000 */
[----:B------:R0:W1:Y:S02]  /*0140*/  F2I.FTZ.U32.TRUNC.NTZ R3, R2 ;  /* 0x0000000200037305 */ /* 0x000064000021f000 */
[----:B0-----:R-:W-:Y:S01]  /*0150*/  IMAD.MOV.U32 R2, RZ, RZ, RZ ;  /* 0x000000ffff027224 */ /* 0x001fe200078e00ff */
[----:B-1----:R-:W-:-:S05]  /*0160*/  IADD3 R5, PT, PT, RZ, -R3, RZ ;  /* 0x80000003ff057210 */ /* 0x002fca0007ffe0ff */
[----:B------:R-:W-:-:S04]  /*0170*/  IMAD R5, R5, UR6, RZ ;  /* 0x0000000605057c24 */ /* 0x000fc8000f8e02ff */
[----:B------:R-:W-:Y:S01]  /*0180*/  IMAD.HI.U32 R3, R3, R5, R2 ;  /* 0x0000000503037227 */ /* 0x000fe200078e0002 */
[----:B------:R-:W-:-:S05]  /*0190*/  IADD3 R2, PT, PT, R6, 0xffffffe, RZ ;  /* 0x0ffffffe06027810 */ /* 0x000fca0007ffe0ff */
[----:B------:R-:W-:-:S04]  /*01a0*/  IMAD.HI.U32 R5, R3, R0, RZ ;  /* 0x0000000003057227 */ /* 0x000fc800078e00ff */
[----:B------:R-:W-:-:S04]  /*01b0*/  IMAD.MOV R3, RZ, RZ, -R5 ;  /* 0x000000ffff037224 */ /* 0x000fc800078e0a05 */
[----:B------:R-:W-:Y:S02]  /*01c0*/  IMAD R4, R3, UR6, R0 ;  /* 0x0000000603047c24 */ /* 0x000fe4000f8e0200 */
[----:B------:R0:W1:Y:S03]  /*01d0*/  F2I.FTZ.U32.TRUNC.NTZ R3, R2 ;  /* 0x0000000200037305 */ /* 0x000066000021f000 */
[----:B------:R-:W-:Y:S01]  /*01e0*/  ISETP.GE.U32.AND P0, PT, R4, UR6, PT ;  /* 0x0000000604007c0c */ /* 0x000fe2000bf06070 */
[----:B0-----:R-:W-:Y:S01]  /*01f0*/  IMAD.MOV.U32 R2, RZ, RZ, RZ ;  /* 0x000000ffff027224 */ /* 0x001fe200078e00ff */
[----:B-1----:R-:W-:-:S11]  /*0200*/  IADD3 R7, PT, PT, RZ, -R3, RZ ;  /* 0x80000003ff077210 */ /* 0x002fd60007ffe0ff */
[----:B------:R-:W-:Y:S02]  /*0210*/  @P0 VIADD R4, R4, -UR6 ;  /* 0x8000000604040c36 */ /* 0x000fe40008000000 */
[----:B------:R-:W-:Y:S02]  /*0220*/  @P0 VIADD R5, R5, 0x1 ;  /* 0x0000000105050836 */ /* 0x000fe40000000000 */
[----:B------:R-:W-:Y:S01]  /*0230*/  IMAD R7, R7, UR7, RZ ;  /* 0x0000000707077c24 */ /* 0x000fe2000f8e02ff */
[----:B------:R-:W-:-:S03]  /*0240*/  ISETP.GE.U32.AND P1, PT, R4, UR6, PT ;  /* 0x0000000604007c0c */ /* 0x000fc6000bf26070 */
[----:B------:R-:W-:-:S04]  /*0250*/  IMAD.HI.U32 R4, R3, R7, R2 ;  /* 0x0000000703047227 */ /* 0x000fc800078e0002 */
[----:B------:R-:W-:-:S06]  /*0260*/  HFMA2 R7, -RZ, RZ, 0, 0 ;  /* 0x00000000ff077431 */ /* 0x000fcc00000001ff */
[----:B------:R-:W-:Y:S02]  /*0270*/  @P1 IADD3 R5, PT, PT, R5, 0x1, RZ ;  /* 0x0000000105051810 */ /* 0x000fe40007ffe0ff */
[----:B------:R-:W-:Y:S02]  /*0280*/  @!P2 LOP3.LUT R5, RZ, UR6, RZ, 0x33, !PT ;  /* 0x00000006ff05ac12 */ /* 0x000fe4000f8e33ff */
[----:B------:R-:W-:-:S03]  /*0290*/  ISETP.NE.U32.AND P2, PT, RZ, UR7, PT ;  /* 0x00000007ff007c0c */ /* 0x000fc6000bf45070 */
[----:B------:R-:W-:-:S04]  /*02a0*/  IMAD.HI.U32 R4, R4, R5, RZ ;  /* 0x0000000504047227 */ /* 0x000fc800078e00ff */
[----:B------:R-:W-:Y:S01]  /*02b0*/  IMAD.MOV R3, RZ, RZ, -R5 ;  /* 0x000000ffff037224 */ /* 0x000fe200078e0a05 */
[----:B------:R-:W-:-:S03]  /*02c0*/  IADD3 R2, PT, PT, -R4, RZ, RZ ;  /* 0x000000ff04027210 */ /* 0x000fc60007ffe1ff */
[----:B------:R-:W-:Y:S02]  /*02d0*/  IMAD R6, R3, UR6, R0 ;  /* 0x0000000603067c24 */ /* 0x000fe4000f8e0200 */
[----:B------:R-:W-:-:S05]  /*02e0*/  IMAD R2, R2, UR7, R5 ;  /* 0x0000000702027c24 */ /* 0x000fca000f8e0205 */
[----:B------:R-:W-:-:S13]  /*02f0*/  ISETP.GE.U32.AND P0, PT, R2, UR7, PT ;  /* 0x0000000702007c0c */ /* 0x000fda000bf06070 */
[----:B------:R-:W-:Y:S01]  /*0300*/  @P0 VIADD R2, R2, -UR7 ;  /* 0x8000000702020c36 */ /* 0x000fe20008000000 */
[----:B------:R-:W-:-:S04]  /*0310*/  @P0 IADD3 R4, PT, PT, R4, 0x1, RZ ;  /* 0x0000000104040810 */ /* 0x000fc80007ffe0ff */
[----:B------:R-:W-:-:S13]  /*0320*/  ISETP.GE.U32.AND P1, PT, R2, UR7, PT ;  /* 0x0000000702007c0c */ /* 0x000fda000bf26070 */
[----:B------:R-:W-:Y:S01]  /*0330*/  @P1 VIADD R4, R4, 0x1 ;  /* 0x0000000104041836 */ /* 0x000fe20000000000 */
[----:B------:R-:W-:-:S04]  /*0340*/  @!P2 LOP3.LUT R4, RZ, UR7, RZ, 0x33, !PT ;  /* 0x00000007ff04ac12 */ /* 0x000fc8000f8e33ff */
[----:B------:R-:W-:-:S05]  /*0350*/  IADD3 R2, PT, PT, -R4, RZ, RZ ;  /* 0x000000ff04027210 */ /* 0x000fca0007ffe1ff */
[----:B------:R-:W-:Y:S01]  /*0360*/  IMAD R5, R2, UR7, R5 ;  /* 0x0000000702057c24 */ /* 0x000fe2000f8e0205 */
[----:B--2---:R-:W-:Y:S06]  /*0370*/  BRA.U !UP0, `(.L_x_26) ;  /* 0x0000000908047547 */ /* 0x004fec000b800000 */
[----:B------:R-:W0:Y:S01]  /*0380*/  LDC R11, c[0x0][0x3b0] ;  /* 0x0000ec00ff0b7b82 */ /* 0x000e220000000800 */
[----:B------:R-:W-:Y:S01]  /*0390*/  MOV R8, RZ ;  /* 0x000000ff00087202 */ /* 0x000fe20000000f00 */
[----:B------:R-:W-:Y:S01]  /*03a0*/  IMAD.MOV.U32 R10, RZ, RZ, RZ ;  /* 0x000000ffff0a7224 */ /* 0x000fe200078e00ff */
[----:B------:R-:W-:Y:S02]  /*03b0*/  MOV R7, RZ ;  /* 0x000000ff00077202 */ /* 0x000fe40000000f00 */
[C---:B0-----:R-:W-:Y:S02]  /*03c0*/  LOP3.LUT R9, R11.reuse, 0x7ffffffc, RZ, 0xc0, !PT ;  /* 0x7ffffffc0b097812 */ /* 0x041fe400078ec0ff */
[----:B------:R-:W-:-:S03]  /*03d0*/  LOP3.LUT R11, R11, 0x3, RZ, 0xc0, !PT ;  /* 0x000000030b0b7812 */ /* 0x000fc600078ec0ff */
[----:B------:R-:W-:-:S07]  /*03e0*/  IMAD.MOV R12, RZ, RZ, -R9 ;  /* 0x000000ffff0c7224 */ /* 0x000fce00078e0a09 */
.L_x_43:
[----:B------:R-:W0:Y:S01]  /*03f0*/  LDCU.64 UR8, c[0x0][0x3b0] ;  /* 0x00007600ff0877ac */ /* 0x000e220008000a00 */
[----:B------:R-:W-:Y:S01]  /*0400*/  BSSY.RECONVERGENT B0, `(.L_x_27) ;  /* 0x0000074000007945 */ /* 0x000fe20003800200 */
[----:B-1----:R-:W1:Y:S01]  /*0410*/  LDCU UR6, c[0x0][0x3a4] ;  /* 0x00007480ff0677ac */ /* 0x002e620008000800 */
[----:B------:R-:W2:Y:S01]  /*0420*/  LDCU UR7, c[0x0][0x3b0] ;  /* 0x00007600ff0777ac */ /* 0x000ea20008000800 */
[----:B0-----:R-:W-:Y:S01]  /*0430*/  MOV R13, UR8 ;  /* 0x00000008000d7c02 */ /* 0x001fe20008000f00 */
[----:B------:R-:W-:-:S03]  /*0440*/  IMAD R3, R5, UR9, R10 ;  /* 0x0000000905037c24 */ /* 0x000fc6000f8e020a */
[----:B------:R-:W-:-:S04]  /*0450*/  ISETP.GE.AND P0, PT, R13, 0x1, PT ;  /* 0x000000010d00780c */ /* 0x000fc80003f06270 */
[----:B-1----:R-:W-:-:S13]  /*0460*/  ISETP.GE.U32.OR P0, PT, R3, UR6, !P0 ;  /* 0x0000000603007c0c */ /* 0x002fda000c706470 */
[----:B--2---:R-:W-:Y:S05]  /*0470*/  @P0 BRA `(.L_x_28) ;  /* 0x0000000400b00947 */ /* 0x004fea0003800000 */
[----:B------:R-:W-:Y:S01]  /*0480*/  ISETP.GE.U32.AND P0, PT, R13, 0x4, PT ;  /* 0x000000040d00780c */ /* 0x000fe20003f06070 */
[----:B------:R-:W-:Y:S02]  /*0490*/  IMAD R14, R4, UR6, R3 ;  /* 0x00000006040e7c24 */ /* 0x000fe4000f8e0203 */
[----:B------:R-:W-:-:S10]  /*04a0*/  IMAD.MOV.U32 R15, RZ, RZ, RZ ;  /* 0x000000ffff0f7224 */ /* 0x000fd400078e00ff */
[----:B------:R-:W-:Y:S05]  /*04b0*/  @!P0 BRA `(.L_x_29) ;  /* 0x0000000000ec8947 */ /* 0x000fea0003800000 */
[----:B------:R-:W0:Y:S01]  /*04c0*/  LDC R15, c[0x0][0x3a0] ;  /* 0x0000e800ff0f7b82 */ /* 0x000e220000000800 */
[----:B------:R-:W-:Y:S01]  /*04d0*/  IMAD R18, R10, R13, 0x1 ;  /* 0x000000010a127424 */ /* 0x000fe200078e020d */
[----:B------:R-:W-:Y:S01]  /*04e0*/  MOV R19, RZ ;  /* 0x000000ff00137202 */ /* 0x000fe20000000f00 */
[----:B------:R-:W-:-:S05]  /*04f0*/  IMAD.MOV.U32 R20, RZ, RZ, R12 ;  /* 0x000000ffff147224 */ /* 0x000fca00078e000c */
[----:B------:R-:W1:Y:S02]  /*0500*/  LDC.64 R2, c[0x0][0x380] ;  /* 0x0000e000ff027b82 */ /* 0x000e640000000a00 */
.L_x_38:
[----:B------:R-:W-:Y:S01]  /*0510*/  MOV R13, UR7 ;  /* 0x00000007000d7c02 */ /* 0x000fe20008000f00 */
[----:B------:R-:W-:Y:S01]  /*0520*/  VIADD R20, R20, 0x4 ;  /* 0x0000000414147836 */ /* 0x000fe20000000000 */
[----:B------:R-:W-:Y:S03]  /*0530*/  BSSY.RECONVERGENT B1, `(.L_x_30) ;  /* 0x0000012000017945 */ /* 0x000fe60003800200 */
[----:B------:R-:W-:Y:S01]  /*0540*/  IMAD R16, R6, R13, R19 ;  /* 0x0000000d06107224 */ /* 0x000fe200078e0213 */
[----:B------:R-:W-:-:S03]  /*0550*/  ISETP.NE.AND P0, PT, R20, RZ, PT ;  /* 0x000000ff1400720c */ /* 0x000fc60003f05270 */
[C---:B------:R-:W-:Y:S01]  /*0560*/  VIADD R24, R16.reuse, 0x2 ;  /* 0x0000000210187836 */ /* 0x040fe20000000000 */
[CC--:B0-----:R-:W-:Y:S02]  /*0570*/  ISETP.GE.U32.AND P4, PT, R16.reuse, R15.reuse, PT ;  /* 0x0000000f1000720c */ /* 0x0c1fe40003f86070 */
[C---:B------:R-:W-:Y:S02]  /*0580*/  IADD3 R26, PT, PT, R16.reuse, 0x1, RZ ;  /* 0x00000001101a7810 */ /* 0x040fe40007ffe0ff */
[----:B------:R-:W-:Y:S02]  /*0590*/  IADD3 R22, PT, PT, R16, 0x3, RZ ;  /* 0x0000000310167810 */ /* 0x000fe40007ffe0ff */
[-C--:B------:R-:W-:Y:S02]  /*05a0*/  ISETP.GE.U32.AND P1, PT, R26, R15.reuse, PT ;  /* 0x0000000f1a00720c */ /* 0x080fe40003f26070 */
[-C--:B------:R-:W-:Y:S02]  /*05b0*/  ISETP.GE.U32.AND P2, PT, R24, R15.reuse, PT ;  /* 0x0000000f1800720c */ /* 0x080fe40003f46070 */
[----:B------:R-:W-:-:S03]  /*05c0*/  ISETP.GE.U32.AND P3, PT, R22, R15, PT ;  /* 0x0000000f1600720c */ /* 0x000fc60003f66070 */
[----:B------:R-:W-:Y:S10]  /*05d0*/  @P4 BRA `(.L_x_31) ;  /* 0x00000000001c4947 */ /* 0x000ff40003800000 */
[----:B------:R-:W-:-:S04]  /*05e0*/  IMAD R17, R14, R15, R16 ;  /* 0x0000000f0e117224 */ /* 0x000fc800078e0210 */
[----:B-1----:R-:W-:-:S06]  /*05f0*/  IMAD.WIDE.U32 R16, R17, 0x4, R2 ;  /* 0x0000000411107825 */ /* 0x002fcc00078e0002 */
[----:B------:R-:W2:Y:S02]  /*0600*/  LDG.E R16, desc[UR4][R16.64] ;  /* 0x0000000410107981 */ /* 0x000ea4000c1e1900 */
[----:B--2---:R-:W-:-:S13]  /*0610*/  FSETP.GT.AND P4, PT, |R16|, |R7|, PT ;  /* 0x400000071000720b */ /* 0x004fda0003f84200 */
[----:B------:R-:W-:Y:S01]  /*0620*/  @P4 VIADD R21, R18, 0xffffffff ;  /* 0xffffffff12154836 */ /* 0x000fe20000000000 */
[----:B------:R-:W-:-:S04]  /*0630*/  @P4 MOV R7, R16 ;  /* 0x0000001000074202 */ /* 0x000fc80000000f00 */
[----:B------:R-:W-:-:S07]  /*0640*/  @P4 I2FP.F32.S32 R8, R21 ;  /* 0x0000001500084245 */ /* 0x000fce0000201400 */
.L_x_31:
[----:B------:R-:W-:Y:S05]  /*0650*/  BSYNC.RECONVERGENT B1 ;  /* 0x0000000000017941 */ /* 0x000fea0003800200 */
.L_x_30:
[----:B------:R-:W-:Y:S04]  /*0660*/  BSSY.RECONVERGENT B1, `(.L_x_32) ;  /* 0x0000008000017945 */ /* 0x000fe80003800200 */
[----:B------:R-:W-:Y:S05]  /*0670*/  @P1 BRA `(.L_x_33) ;  /* 0x0000000000181947 */ /* 0x000fea0003800000 */
[----:B------:R-:W-:-:S04]  /*0680*/  IMAD R17, R14, R15, R26 ;  /* 0x0000000f0e117224 */ /* 0x000fc800078e021a */
[----:B-1----:R-:W-:-:S06]  /*0690*/  IMAD.WIDE.U32 R16, R17, 0x4, R2 ;  /* 0x0000000411107825 */ /* 0x002fcc00078e0002 */
[----:B------:R-:W2:Y:S02]  /*06a0*/  LDG.E R16, desc[UR4][R16.64] ;  /* 0x0000000410107981 */ /* 0x000ea4000c1e1900 */
[----:B--2---:R-:W-:-:S13]  /*06b0*/  FSETP.GT.AND P1, PT, |R16|, |R7|, PT ;  /* 0x400000071000720b */ /* 0x004fda0003f24200 */
[----:B------:R-:W-:Y:S01]  /*06c0*/  @P1 IMAD.MOV.U32 R7, RZ, RZ, R16 ;  /* 0x000000ffff071224 */ /* 0x000fe200078e0010 */
[----:B------:R-:W-:-:S07]  /*06d0*/  @P1 I2FP.F32.S32 R8, R18 ;  /* 0x0000001200081245 */ /* 0x000fce0000201400 */
.L_x_33:
[----:B------:R-:W-:Y:S05]  /*06e0*/  BSYNC.RECONVERGENT B1 ;  /* 0x0000000000017941 */ /* 0x000fea0003800200 */
.L_x_32:
[----:B------:R-:W-:Y:S04]  /*06f0*/  BSSY.RECONVERGENT B1, `(.L_x_34) ;  /* 0x0000009000017945 */ /* 0x000fe80003800200 */
[----:B------:R-:W-:Y:S05]  /*0700*/  @P2 BRA `(.L_x_35) ;  /* 0x00000000001c2947 */ /* 0x000fea0003800000 */
[----:B------:R-:W-:-:S04]  /*0710*/  IMAD R17, R14, R15, R24 ;  /* 0x0000000f0e117224 */ /* 0x000fc800078e0218 */
[----:B-1----:R-:W-:-:S06]  /*0720*/  IMAD.WIDE.U32 R16, R17, 0x4, R2 ;  /* 0x0000000411107825 */ /* 0x002fcc00078e0002 */
[----:B------:R-:W2:Y:S02]  /*0730*/  LDG.E R16, desc[UR4][R16.64] ;  /* 0x0000000410107981 */ /* 0x000ea4000c1e1900 */
[----:B--2---:R-:W-:-:S13]  /*0740*/  FSETP.GT.AND P1, PT, |R16|, |R7|, PT ;  /* 0x400000071000720b */ /* 0x004fda0003f24200 */
[----:B------:R-:W-:Y:S01]  /*0750*/  @P1 IADD3 R21, PT, PT, R18, 0x1, RZ ;  /* 0x0000000112151810 */ /* 0x000fe20007ffe0ff */
[----:B------:R-:W-:-:S03]  /*0760*/  @P1 IMAD.MOV.U32 R7, RZ, RZ, R16 ;  /* 0x000000ffff071224 */ /* 0x000fc600078e0010 */
[----:B------:R-:W-:-:S07]  /*0770*/  @P1 I2FP.F32.S32 R8, R21 ;  /* 0x0000001500081245 */ /* 0x000fce0000201400 */
.L_x_35:
[----:B------:R-:W-:Y:S05]  /*0780*/  BSYNC.RECONVERGENT B1 ;  /* 0x0000000000017941 */ /* 0x000fea0003800200 */
.L_x_34:
        /* <DEDUP_REMOVED lines=9> */
.L_x_37:
[----:B------:R-:W-:Y:S05]  /*0820*/  BSYNC.RECONVERGENT B1 ;  /* 0x0000000000017941 */ /* 0x000fea0003800200 */
.L_x_36:
[----:B------:R-:W-:Y:S01]  /*0830*/  IADD3 R19, PT, PT, R19, 0x4, RZ ;  /* 0x0000000413137810 */ /* 0x000fe20007ffe0ff */
[----:B------:R-:W-:Y:S01]  /*0840*/  VIADD R18, R18, 0x4 ;  /* 0x0000000412127836 */ /* 0x000fe20000000000 */
[----:B------:R-:W-:Y:S06]  /*0850*/  @P0 BRA `(.L_x_38) ;  /* 0xfffffffc002c0947 */ /* 0x000fec000383ffff */
[----:B------:R-:W-:-:S07]  /*0860*/  MOV R15, R9 ;  /* 0x00000009000f7202 */ /* 0x000fce0000000f00 */
.L_x_29:
        /* <DEDUP_REMOVED lines=8> */
[----:B-1----:R-:W0:Y:S01]  /*08f0*/  LDC.64 R2, c[0x0][0x380] ;  /* 0x0000e000ff027b82 */ /* 0x002e220000000a00 */
[----:B------:R-:W-:-:S04]  /*0900*/  IMAD R19, R14, R17, R18 ;  /* 0x000000110e137224 */ /* 0x000fc800078e0212 */
[----:B0-----:R-:W-:-:S06]  /*0910*/  IMAD.WIDE.U32 R2, R19, 0x4, R2 ;  /* 0x0000000413027825 */ /* 0x001fcc00078e0002 */
[----:B------:R-:W2:Y:S02]  /*0920*/  LDG.E R2, desc[UR4][R2.64] ;  /* 0x0000000402027981 */ /* 0x000ea4000c1e1900 */
[----:B--2---:R-:W-:-:S13]  /*0930*/  FSETP.GT.AND P0, PT, |R2|, |R7|, PT ;  /* 0x400000070200720b */ /* 0x004fda0003f04200 */
[----:B------:R-:W-:Y:S02]  /*0940*/  @P0 IMAD R16, R10, R13, R15 ;  /* 0x0000000d0a100224 */ /* 0x000fe400078e020f */
[----:B------:R-:W-:-:S03]  /*0950*/  @P0 IMAD.MOV.U32 R7, RZ, RZ, R2 ;  /* 0x000000ffff070224 */ /* 0x000fc600078e0002 */
[----:B------:R-:W-:-:S07]  /*0960*/  @P0 I2FP.F32.S32 R8, R16 ;  /* 0x0000001000080245 */ /* 0x000fce0000201400 */
.L_x_40:
[----:B------:R-:W-:Y:S05]  /*0970*/  BSYNC.RECONVERGENT B1 ;  /* 0x0000000000017941 */ /* 0x000fea0003800200 */
.L_x_39:
        /* <DEDUP_REMOVED lines=17> */
.L_x_42:
[----:B------:R-:W-:Y:S05]  /*0a90*/  BSYNC.RECONVERGENT B1 ;  /* 0x0000000000017941 */ /* 0x000fea0003800200 */
.L_x_41:
        /* <DEDUP_REMOVED lines=10> */
.L_x_28:
[----:B------:R-:W-:Y:S05]  /*0b40*/  BSYNC.RECONVERGENT B0 ;  /* 0x0000000000007941 */ /* 0x000fea0003800200 */
.L_x_27:
[----:B------:R-:W0:Y:S01]  /*0b50*/  LDCU UR6, c[0x0][0x3b4] ;  /* 0x00007680ff0677ac */ /* 0x000e220008000800 */
[----:B------:R-:W-:-:S04]  /*0b60*/  IADD3 R10, PT, PT, R10, 0x1, RZ ;  /* 0x000000010a0a7810 */ /* 0x000fc80007ffe0ff */
[----:B0-----:R-:W-:-:S13]  /*0b70*/  ISETP.NE.AND P0, PT, R10, UR6, PT ;  /* 0x000000060a007c0c */ /* 0x001fda000bf05270 */
[----:B------:R-:W-:Y:S05]  /*0b80*/  @P0 BRA `(.L_x_43) ;  /* 0xfffffff800180947 */ /* 0x000fea000383ffff */
.L_x_26:
[----:B-1----:R-:W0:Y:S08]  /*0b90*/  LDC.64 R2, c[0x0][0x388] ;  /* 0x0000e200ff027b82 */ /* 0x002e300000000a00 */
[----:B------:R-:W1:Y:S01]  /*0ba0*/  LDC.64 R4, c[0x0][0x390] ;  /* 0x0000e400ff047b82 */ /* 0x000e620000000a00 */
[----:B0-----:R-:W-:-:S05]  /*0bb0*/  IMAD.WIDE.U32 R2, R0, 0x4, R2 ;  /* 0x0000000400027825 */ /* 0x001fca00078e0002 */
[----:B------:R-:W-:Y:S01]  /*0bc0*/  STG.E desc[UR4][R2.64], R7 ;  /* 0x0000000702007986 */ /* 0x000fe2000c101904 */
[----:B-1----:R-:W-:-:S05]  /*0bd0*/  IMAD.WIDE.U32 R4, R0, 0x4, R4 ;  /* 0x0000000400047825 */ /* 0x002fca00078e0004 */
[----:B------:R-:W-:Y:S01]  /*0be0*/  STG.E desc[UR4][R4.64], R8 ;  /* 0x0000000804007986 */ /* 0x000fe2000c101904 */
[----:B------:R-:W-:Y:S05]  /*0bf0*/  EXIT ;  /* 0x000000000000794d */ /* 0x000fea0003800000 */
.L_x_44:
        /* <DEDUP_REMOVED lines=16> */
.L_x_50:


//--------------------- .nv.shared.reserved.0     --------------------------
	.section	.nv.shared.reserved.0,"aw",@nobits
	.weak		__nv_reservedSMEM_offset_0_alias
	.size		__nv_reservedSMEM_offset_0_alias, 0, 64
	.other		__nv_reservedSMEM_offset_0_alias,@"STO_CUDA_RESERVED_SHARED STV_DEFAULT"
__nv_reservedSMEM_offset_0_alias:
	.zero		0
	.zero		64


//--------------------- .nv.constant0.REVMAXPOOLF3D --------------------------
	.section	.nv.constant0.REVMAXPOOLF3D,"a",@progbits
	.sectionflags	@""
	.align	4
.nv.constant0.REVMAXPOOLF3D:
	.zero		964


//--------------------- .nv.constant0.MAXPOOLFIND3D --------------------------
	.section	.nv.constant0.MAXPOOLFIND3D,"a",@progbits
	.sectionflags	@""
	.align	4
.nv.constant0.MAXPOOLFIND3D:
	.zero		964


//--------------------- .nv.constant0.MAXPOOLFNOIND3D --------------------------
	.section	.nv.constant0.MAXPOOLFNOIND3D,"a",@progbits
	.sectionflags	@""
	.align	4
.nv.constant0.MAXPOOLFNOIND3D:
	.zero		964


//--------------------- .nv.constant0.REVMAXPOOLF --------------------------
	.section	.nv.constant0.REVMAXPOOLF,"a",@progbits
	.sectionflags	@""
	.align	4
.nv.constant0.REVMAXPOOLF:
	.zero		952


//--------------------- .nv.constant0.MAXPOOLFIND --------------------------
	.section	.nv.constant0.MAXPOOLFIND,"a",@progbits
	.sectionflags	@""
	.align	4
.nv.constant0.MAXPOOLFIND:
	.zero		952


//--------------------- .nv.constant0.MAXPOOLFNOIND --------------------------
	.section	.nv.constant0.MAXPOOLFNOIND,"a",@progbits
	.sectionflags	@""
	.align	4
.nv.constant0.MAXPOOLFNOIND:
	.zero		952


//--------------------- SYMBOLS --------------------------

	.type		.nv.reservedSmem.offset0,@object
	.size		.nv.reservedSmem.offset0,0x4
